//
// Generated by NVIDIA NVVM Compiler
//
// Compiler Build ID: CL-36424714
// Cuda compilation tools, release 13.0, V13.0.88
// Based on NVVM 20.0.0
//

.version 9.0
.target sm_100
.address_size 64

	// .globl	_Z13kernel_matmuliPfS_S_
// _ZZ19kernel_matmul_tilediPfS_S_E6tile_a has been demoted
// _ZZ19kernel_matmul_tilediPfS_S_E6tile_b has been demoted

.visible .entry _Z13kernel_matmuliPfS_S_(
	.param .u32 _Z13kernel_matmuliPfS_S__param_0,
	.param .u64 .ptr .align 1 _Z13kernel_matmuliPfS_S__param_1,
	.param .u64 .ptr .align 1 _Z13kernel_matmuliPfS_S__param_2,
	.param .u64 .ptr .align 1 _Z13kernel_matmuliPfS_S__param_3
)
{
	.reg .pred 	%p<10>;
	.reg .b32 	%r<42>;
	.reg .b32 	%f<67>;
	.reg .b64 	%rd<67>;

	ld.param.u32 	%r19, [_Z13kernel_matmuliPfS_S__param_0];
	ld.param.u64 	%rd14, [_Z13kernel_matmuliPfS_S__param_1];
	ld.param.u64 	%rd15, [_Z13kernel_matmuliPfS_S__param_2];
	cvta.to.global.u64 	%rd1, %rd15;
	cvta.to.global.u64 	%rd2, %rd14;
	mov.u32 	%r20, %ctaid.x;
	mov.u32 	%r21, %ntid.x;
	mov.u32 	%r22, %tid.x;
	mad.lo.s32 	%r1, %r20, %r21, %r22;
	mov.u32 	%r23, %ctaid.y;
	mov.u32 	%r24, %ntid.y;
	mov.u32 	%r25, %tid.y;
	mad.lo.s32 	%r26, %r23, %r24, %r25;
	max.s32 	%r27, %r1, %r26;
	setp.ge.s32 	%p1, %r27, %r19;
	@%p1 bra 	$L__BB0_13;
	mul.lo.s32 	%r3, %r26, %r19;
	and.b32  	%r4, %r19, 7;
	setp.lt.u32 	%p2, %r19, 8;
	mov.f32 	%f66, 0f00000000;
	mov.b32 	%r40, 0;
	@%p2 bra 	$L__BB0_4;
	and.b32  	%r40, %r19, 2147483640;
	neg.s32 	%r38, %r40;
	mul.wide.s32 	%rd16, %r19, 4;
	add.s64 	%rd3, %rd1, %rd16;
	shl.b32 	%r7, %r19, 3;
	mul.wide.s32 	%rd17, %r19, 8;
	add.s64 	%rd4, %rd1, %rd17;
	mul.wide.s32 	%rd18, %r19, 12;
	add.s64 	%rd5, %rd1, %rd18;
	mul.wide.s32 	%rd19, %r19, 16;
	add.s64 	%rd6, %rd1, %rd19;
	mul.wide.s32 	%rd20, %r19, 20;
	add.s64 	%rd7, %rd1, %rd20;
	mul.wide.s32 	%rd21, %r19, 24;
	add.s64 	%rd8, %rd1, %rd21;
	mul.wide.s32 	%rd22, %r19, 28;
	add.s64 	%rd9, %rd1, %rd22;
	mul.wide.u32 	%rd23, %r3, 4;
	add.s64 	%rd24, %rd23, %rd2;
	add.s64 	%rd66, %rd24, 16;
	mov.f32 	%f66, 0f00000000;
	mov.u32 	%r37, %r1;
$L__BB0_3:
	.pragma "nounroll";
	mul.wide.s32 	%rd25, %r37, 4;
	add.s64 	%rd26, %rd3, %rd25;
	add.s64 	%rd27, %rd4, %rd25;
	add.s64 	%rd28, %rd5, %rd25;
	add.s64 	%rd29, %rd6, %rd25;
	add.s64 	%rd30, %rd7, %rd25;
	add.s64 	%rd31, %rd8, %rd25;
	add.s64 	%rd32, %rd9, %rd25;
	add.s64 	%rd33, %rd1, %rd25;
	ld.global.f32 	%f16, [%rd66+-16];
	ld.global.f32 	%f17, [%rd33];
	fma.rn.f32 	%f18, %f16, %f17, %f66;
	ld.global.f32 	%f19, [%rd66+-12];
	ld.global.f32 	%f20, [%rd26];
	fma.rn.f32 	%f21, %f19, %f20, %f18;
	ld.global.f32 	%f22, [%rd66+-8];
	ld.global.f32 	%f23, [%rd27];
	fma.rn.f32 	%f24, %f22, %f23, %f21;
	ld.global.f32 	%f25, [%rd66+-4];
	ld.global.f32 	%f26, [%rd28];
	fma.rn.f32 	%f27, %f25, %f26, %f24;
	ld.global.f32 	%f28, [%rd66];
	ld.global.f32 	%f29, [%rd29];
	fma.rn.f32 	%f30, %f28, %f29, %f27;
	ld.global.f32 	%f31, [%rd66+4];
	ld.global.f32 	%f32, [%rd30];
	fma.rn.f32 	%f33, %f31, %f32, %f30;
	ld.global.f32 	%f34, [%rd66+8];
	ld.global.f32 	%f35, [%rd31];
	fma.rn.f32 	%f36, %f34, %f35, %f33;
	ld.global.f32 	%f37, [%rd66+12];
	ld.global.f32 	%f38, [%rd32];
	fma.rn.f32 	%f66, %f37, %f38, %f36;
	add.s32 	%r38, %r38, 8;
	add.s32 	%r37, %r37, %r7;
	add.s64 	%rd66, %rd66, 32;
	setp.ne.s32 	%p3, %r38, 0;
	@%p3 bra 	$L__BB0_3;
$L__BB0_4:
	setp.eq.s32 	%p4, %r4, 0;
	@%p4 bra 	$L__BB0_12;
	and.b32  	%r13, %r19, 3;
	setp.lt.u32 	%p5, %r4, 4;
	@%p5 bra 	$L__BB0_7;
	add.s32 	%r29, %r40, %r3;
	mul.wide.u32 	%rd34, %r29, 4;
	add.s64 	%rd35, %rd2, %rd34;
	ld.global.f32 	%f40, [%rd35];
	mad.lo.s32 	%r30, %r40, %r19, %r1;
	mul.wide.s32 	%rd36, %r30, 4;
	add.s64 	%rd37, %rd1, %rd36;
	ld.global.f32 	%f41, [%rd37];
	fma.rn.f32 	%f42, %f40, %f41, %f66;
	cvt.u64.u32 	%rd38, %r3;
	cvt.u64.u32 	%rd39, %r40;
	add.s64 	%rd40, %rd39, %rd38;
	shl.b64 	%rd41, %rd40, 2;
	add.s64 	%rd42, %rd2, %rd41;
	ld.global.f32 	%f43, [%rd42+4];
	mul.wide.s32 	%rd43, %r19, 4;
	add.s64 	%rd44, %rd37, %rd43;
	ld.global.f32 	%f44, [%rd44];
	fma.rn.f32 	%f45, %f43, %f44, %f42;
	ld.global.f32 	%f46, [%rd42+8];
	add.s64 	%rd45, %rd44, %rd43;
	ld.global.f32 	%f47, [%rd45];
	fma.rn.f32 	%f48, %f46, %f47, %f45;
	ld.global.f32 	%f49, [%rd42+12];
	add.s64 	%rd46, %rd45, %rd43;
	ld.global.f32 	%f50, [%rd46];
	fma.rn.f32 	%f66, %f49, %f50, %f48;
	add.s32 	%r40, %r40, 4;
$L__BB0_7:
	setp.eq.s32 	%p6, %r13, 0;
	@%p6 bra 	$L__BB0_12;
	setp.eq.s32 	%p7, %r13, 1;
	@%p7 bra 	$L__BB0_10;
	add.s32 	%r31, %r40, %r3;
	mul.wide.u32 	%rd47, %r31, 4;
	add.s64 	%rd48, %rd2, %rd47;
	ld.global.f32 	%f52, [%rd48];
	mad.lo.s32 	%r32, %r40, %r19, %r1;
	mul.wide.s32 	%rd49, %r32, 4;
	add.s64 	%rd50, %rd1, %rd49;
	ld.global.f32 	%f53, [%rd50];
	fma.rn.f32 	%f54, %f52, %f53, %f66;
	cvt.u64.u32 	%rd51, %r3;
	cvt.u64.u32 	%rd52, %r40;
	add.s64 	%rd53, %rd52, %rd51;
	shl.b64 	%rd54, %rd53, 2;
	add.s64 	%rd55, %rd2, %rd54;
	ld.global.f32 	%f55, [%rd55+4];
	mul.wide.s32 	%rd56, %r19, 4;
	add.s64 	%rd57, %rd50, %rd56;
	ld.global.f32 	%f56, [%rd57];
	fma.rn.f32 	%f66, %f55, %f56, %f54;
	add.s32 	%r40, %r40, 2;
$L__BB0_10:
	and.b32  	%r33, %r19, 1;
	setp.eq.b32 	%p8, %r33, 1;
	not.pred 	%p9, %p8;
	@%p9 bra 	$L__BB0_12;
	add.s32 	%r34, %r40, %r3;
	mul.wide.u32 	%rd58, %r34, 4;
	add.s64 	%rd59, %rd2, %rd58;
	ld.global.f32 	%f57, [%rd59];
	mad.lo.s32 	%r35, %r40, %r19, %r1;
	mul.wide.s32 	%rd60, %r35, 4;
	add.s64 	%rd61, %rd1, %rd60;
	ld.global.f32 	%f58, [%rd61];
	fma.rn.f32 	%f66, %f57, %f58, %f66;
$L__BB0_12:
	ld.param.u64 	%rd65, [_Z13kernel_matmuliPfS_S__param_3];
	add.s32 	%r36, %r3, %r1;
	cvta.to.global.u64 	%rd62, %rd65;
	mul.wide.s32 	%rd63, %r36, 4;
	add.s64 	%rd64, %rd62, %rd63;
	st.global.f32 	[%rd64], %f66;
$L__BB0_13:
	ret;

}
	// .globl	_Z19kernel_matmul_tilediPfS_S_
.visible .entry _Z19kernel_matmul_tilediPfS_S_(
	.param .u32 _Z19kernel_matmul_tilediPfS_S__param_0,
	.param .u64 .ptr .align 1 _Z19kernel_matmul_tilediPfS_S__param_1,
	.param .u64 .ptr .align 1 _Z19kernel_matmul_tilediPfS_S__param_2,
	.param .u64 .ptr .align 1 _Z19kernel_matmul_tilediPfS_S__param_3
)
{
	.reg .pred 	%p<10>;
	.reg .b32 	%r<42>;
	.reg .b32 	%f<63>;
	.reg .b64 	%rd<13>;
	// demoted variable
	.shared .align 4 .b8 _ZZ19kernel_matmul_tilediPfS_S_E6tile_a[1024];
	// demoted variable
	.shared .align 4 .b8 _ZZ19kernel_matmul_tilediPfS_S_E6tile_b[1024];
	ld.param.u32 	%r24, [_Z19kernel_matmul_tilediPfS_S__param_0];
	ld.param.u64 	%rd3, [_Z19kernel_matmul_tilediPfS_S__param_1];
	ld.param.u64 	%rd4, [_Z19kernel_matmul_tilediPfS_S__param_2];
	ld.param.u64 	%rd5, [_Z19kernel_matmul_tilediPfS_S__param_3];
	mov.u32 	%r25, %ctaid.x;
	mov.u32 	%r26, %ctaid.y;
	mov.u32 	%r37, %tid.x;
	mov.u32 	%r39, %tid.y;
	shl.b32 	%r27, %r26, 4;
	add.s32 	%r3, %r27, %r39;
	shl.b32 	%r4, %r25, 4;
	add.s32 	%r5, %r4, %r37;
	setp.lt.s32 	%p1, %r24, 1;
	mov.f32 	%f62, 0f00000000;
	@%p1 bra 	$L__BB1_7;
	add.s32 	%r28, %r24, 15;
	shr.u32 	%r29, %r28, 4;
	shl.b32 	%r30, %r39, 6;
	mov.u32 	%r31, _ZZ19kernel_matmul_tilediPfS_S_E6tile_a;
	add.s32 	%r6, %r31, %r30;
	shl.b32 	%r32, %r37, 2;
	add.s32 	%r7, %r6, %r32;
	mov.u32 	%r33, _ZZ19kernel_matmul_tilediPfS_S_E6tile_b;
	add.s32 	%r9, %r33, %r32;
	add.s32 	%r8, %r9, %r30;
	neg.s32 	%r41, %r29;
	mad.lo.s32 	%r34, %r39, %r24, %r37;
	add.s32 	%r40, %r34, %r4;
	shl.b32 	%r12, %r24, 4;
	mad.lo.s32 	%r38, %r3, %r24, %r37;
	cvta.to.global.u64 	%rd1, %rd3;
	cvta.to.global.u64 	%rd2, %rd4;
	mov.f32 	%f62, 0f00000000;
$L__BB1_2:
	setp.ge.u32 	%p2, %r3, %r24;
	setp.ge.s32 	%p3, %r37, %r24;
	mov.f32 	%f60, 0f00000000;
	or.pred  	%p4, %p2, %p3;
	@%p4 bra 	$L__BB1_4;
	mul.wide.u32 	%rd6, %r38, 4;
	add.s64 	%rd7, %rd1, %rd6;
	ld.global.f32 	%f60, [%rd7];
$L__BB1_4:
	setp.ge.u32 	%p5, %r5, %r24;
	st.shared.f32 	[%r7], %f60;
	setp.ge.s32 	%p6, %r39, %r24;
	mov.f32 	%f61, 0f00000000;
	or.pred  	%p7, %p6, %p5;
	@%p7 bra 	$L__BB1_6;
	mul.wide.u32 	%rd8, %r40, 4;
	add.s64 	%rd9, %rd2, %rd8;
	ld.global.f32 	%f61, [%rd9];
$L__BB1_6:
	st.shared.f32 	[%r8], %f61;
	bar.sync 	0;
	ld.shared.f32 	%f12, [%r6];
	ld.shared.f32 	%f13, [%r9];
	fma.rn.f32 	%f14, %f12, %f13, %f62;
	ld.shared.f32 	%f15, [%r6+4];
	ld.shared.f32 	%f16, [%r9+64];
	fma.rn.f32 	%f17, %f15, %f16, %f14;
	ld.shared.f32 	%f18, [%r6+8];
	ld.shared.f32 	%f19, [%r9+128];
	fma.rn.f32 	%f20, %f18, %f19, %f17;
	ld.shared.f32 	%f21, [%r6+12];
	ld.shared.f32 	%f22, [%r9+192];
	fma.rn.f32 	%f23, %f21, %f22, %f20;
	ld.shared.f32 	%f24, [%r6+16];
	ld.shared.f32 	%f25, [%r9+256];
	fma.rn.f32 	%f26, %f24, %f25, %f23;
	ld.shared.f32 	%f27, [%r6+20];
	ld.shared.f32 	%f28, [%r9+320];
	fma.rn.f32 	%f29, %f27, %f28, %f26;
	ld.shared.f32 	%f30, [%r6+24];
	ld.shared.f32 	%f31, [%r9+384];
	fma.rn.f32 	%f32, %f30, %f31, %f29;
	ld.shared.f32 	%f33, [%r6+28];
	ld.shared.f32 	%f34, [%r9+448];
	fma.rn.f32 	%f35, %f33, %f34, %f32;
	ld.shared.f32 	%f36, [%r6+32];
	ld.shared.f32 	%f37, [%r9+512];
	fma.rn.f32 	%f38, %f36, %f37, %f35;
	ld.shared.f32 	%f39, [%r6+36];
	ld.shared.f32 	%f40, [%r9+576];
	fma.rn.f32 	%f41, %f39, %f40, %f38;
	ld.shared.f32 	%f42, [%r6+40];
	ld.shared.f32 	%f43, [%r9+640];
	fma.rn.f32 	%f44, %f42, %f43, %f41;
	ld.shared.f32 	%f45, [%r6+44];
	ld.shared.f32 	%f46, [%r9+704];
	fma.rn.f32 	%f47, %f45, %f46, %f44;
	ld.shared.f32 	%f48, [%r6+48];
	ld.shared.f32 	%f49, [%r9+768];
	fma.rn.f32 	%f50, %f48, %f49, %f47;
	ld.shared.f32 	%f51, [%r6+52];
	ld.shared.f32 	%f52, [%r9+832];
	fma.rn.f32 	%f53, %f51, %f52, %f50;
	ld.shared.f32 	%f54, [%r6+56];
	ld.shared.f32 	%f55, [%r9+896];
	fma.rn.f32 	%f56, %f54, %f55, %f53;
	ld.shared.f32 	%f57, [%r6+60];
	ld.shared.f32 	%f58, [%r9+960];
	fma.rn.f32 	%f62, %f57, %f58, %f56;
	bar.sync 	0;
	add.s32 	%r41, %r41, 1;
	setp.ne.s32 	%p8, %r41, 0;
	add.s32 	%r40, %r40, %r12;
	add.s32 	%r39, %r39, 16;
	add.s32 	%r38, %r38, 16;
	add.s32 	%r37, %r37, 16;
	@%p8 bra 	$L__BB1_2;
$L__BB1_7:
	max.s32 	%r35, %r3, %r5;
	setp.ge.s32 	%p9, %r35, %r24;
	@%p9 bra 	$L__BB1_9;
	mad.lo.s32 	%r36, %r3, %r24, %r5;
	cvta.to.global.u64 	%rd10, %rd5;
	mul.wide.u32 	%rd11, %r36, 4;
	add.s64 	%rd12, %rd10, %rd11;
	st.global.f32 	[%rd12], %f62;
$L__BB1_9:
	ret;

}
	// .globl	_Z20float_to_half_kernelPfP6__halfi
.visible .entry _Z20float_to_half_kernelPfP6__halfi(
	.param .u64 .ptr .align 1 _Z20float_to_half_kernelPfP6__halfi_param_0,
	.param .u64 .ptr .align 1 _Z20float_to_half_kernelPfP6__halfi_param_1,
	.param .u32 _Z20float_to_half_kernelPfP6__halfi_param_2
)
{
	.reg .pred 	%p<2>;
	.reg .b16 	%rs<2>;
	.reg .b32 	%r<7>;
	.reg .b32 	%f<2>;
	.reg .b64 	%rd<9>;

	ld.param.u64 	%rd1, [_Z20float_to_half_kernelPfP6__halfi_param_0];
	ld.param.u64 	%rd2, [_Z20float_to_half_kernelPfP6__halfi_param_1];
	ld.param.u32 	%r2, [_Z20float_to_half_kernelPfP6__halfi_param_2];
	mov.u32 	%r3, %ctaid.x;
	mov.u32 	%r4, %ntid.x;
	mov.u32 	%r5, %tid.x;
	mad.lo.s32 	%r1, %r3, %r4, %r5;
	mul.lo.s32 	%r6, %r2, %r2;
	setp.ge.s32 	%p1, %r1, %r6;
	@%p1 bra 	$L__BB2_2;
	cvta.to.global.u64 	%rd3, %rd1;
	cvta.to.global.u64 	%rd4, %rd2;
	mul.wide.s32 	%rd5, %r1, 4;
	add.s64 	%rd6, %rd3, %rd5;
	ld.global.f32 	%f1, [%rd6];
	// begin inline asm
	{  cvt.rn.f16.f32 %rs1, %f1;}

	// end inline asm
	mul.wide.s32 	%rd7, %r1, 2;
	add.s64 	%rd8, %rd4, %rd7;
	st.global.u16 	[%rd8], %rs1;
$L__BB2_2:
	ret;

}
	// .globl	_Z18kernel_matmul_wmmaP6__halfS0_Pfi
.visible .entry _Z18kernel_matmul_wmmaP6__halfS0_Pfi(
	.param .u64 .ptr .align 1 _Z18kernel_matmul_wmmaP6__halfS0_Pfi_param_0,
	.param .u64 .ptr .align 1 _Z18kernel_matmul_wmmaP6__halfS0_Pfi_param_1,
	.param .u64 .ptr .align 1 _Z18kernel_matmul_wmmaP6__halfS0_Pfi_param_2,
	.param .u32 _Z18kernel_matmul_wmmaP6__halfS0_Pfi_param_3
)
{
	.reg .pred 	%p<13>;
	.reg .b32 	%r<148>;
	.reg .b32 	%f<205>;
	.reg .b64 	%rd<36>;

	ld.param.u64 	%rd4, [_Z18kernel_matmul_wmmaP6__halfS0_Pfi_param_0];
	ld.param.u64 	%rd5, [_Z18kernel_matmul_wmmaP6__halfS0_Pfi_param_1];
	ld.param.u32 	%r38, [_Z18kernel_matmul_wmmaP6__halfS0_Pfi_param_3];
	cvta.to.global.u64 	%rd1, %rd5;
	cvta.to.global.u64 	%rd2, %rd4;
	mov.u32 	%r39, %ctaid.y;
	mov.u32 	%r40, %ntid.y;
	mov.u32 	%r41, %tid.y;
	mad.lo.s32 	%r1, %r39, %r40, %r41;
	mov.u32 	%r2, %ctaid.x;
	setp.lt.s32 	%p2, %r38, 1;
	mov.f32 	%f133, 0f00000000;
	mov.f32 	%f134, %f133;
	mov.f32 	%f135, %f133;
	mov.f32 	%f136, %f133;
	mov.f32 	%f137, %f133;
	mov.f32 	%f138, %f133;
	mov.f32 	%f139, %f133;
	mov.f32 	%f140, %f133;
	@%p2 bra 	$L__BB3_17;
	shl.b32 	%r43, %r1, 4;
	shl.b32 	%r3, %r2, 4;
	max.u32 	%r45, %r43, %r3;
	setp.lt.u32 	%p1, %r45, %r38;
	mul.lo.s32 	%r4, %r38, %r43;
	add.s32 	%r46, %r38, -1;
	shr.u32 	%r47, %r46, 4;
	add.s32 	%r5, %r47, 1;
	and.b32  	%r6, %r5, 3;
	setp.lt.u32 	%p3, %r38, 49;
	mov.b32 	%r144, 0;
	mov.f32 	%f133, 0f00000000;
	@%p3 bra 	$L__BB3_12;
	mad.lo.s32 	%r141, %r38, 48, %r3;
	shl.b32 	%r49, %r38, 5;
	add.s32 	%r140, %r49, %r3;
	shl.b32 	%r50, %r38, 4;
	add.s32 	%r139, %r3, %r50;
	and.b32  	%r51, %r5, 536870908;
	neg.s32 	%r137, %r51;
	mov.b32 	%r144, 0;
	mov.f32 	%f133, 0f00000000;
	not.pred 	%p4, %p1;
	mov.u32 	%r138, %r3;
	mov.u32 	%r142, %r4;
	mov.f32 	%f134, %f133;
	mov.f32 	%f135, %f133;
	mov.f32 	%f136, %f133;
	mov.f32 	%f137, %f133;
	mov.f32 	%f138, %f133;
	mov.f32 	%f139, %f133;
	mov.f32 	%f140, %f133;
$L__BB3_3:
	@%p4 bra 	$L__BB3_5;
	mul.wide.u32 	%rd6, %r142, 2;
	add.s64 	%rd7, %rd2, %rd6;
	wmma.load.a.sync.aligned.row.m16n16k16.global.f16 	{%r52, %r53, %r54, %r55, %r56, %r57, %r58, %r59}, [%rd7], %r38;
	mul.wide.u32 	%rd8, %r138, 2;
	add.s64 	%rd9, %rd1, %rd8;
	wmma.load.b.sync.aligned.row.m16n16k16.global.f16 	{%r60, %r61, %r62, %r63, %r64, %r65, %r66, %r67}, [%rd9], %r38;
	wmma.mma.sync.aligned.row.row.m16n16k16.f32.f32 {%f140, %f139, %f138, %f137, %f136, %f135, %f134, %f133}, {%r52, %r53, %r54, %r55, %r56, %r57, %r58, %r59}, {%r60, %r61, %r62, %r63, %r64, %r65, %r66, %r67}, {%f140, %f139, %f138, %f137, %f136, %f135, %f134, %f133};
$L__BB3_5:
	@%p4 bra 	$L__BB3_7;
	mul.wide.u32 	%rd10, %r142, 2;
	add.s64 	%rd11, %rd2, %rd10;
	add.s64 	%rd12, %rd11, 32;
	wmma.load.a.sync.aligned.row.m16n16k16.global.f16 	{%r68, %r69, %r70, %r71, %r72, %r73, %r74, %r75}, [%rd12], %r38;
	mul.wide.u32 	%rd13, %r139, 2;
	add.s64 	%rd14, %rd1, %rd13;
	wmma.load.b.sync.aligned.row.m16n16k16.global.f16 	{%r76, %r77, %r78, %r79, %r80, %r81, %r82, %r83}, [%rd14], %r38;
	wmma.mma.sync.aligned.row.row.m16n16k16.f32.f32 {%f140, %f139, %f138, %f137, %f136, %f135, %f134, %f133}, {%r68, %r69, %r70, %r71, %r72, %r73, %r74, %r75}, {%r76, %r77, %r78, %r79, %r80, %r81, %r82, %r83}, {%f140, %f139, %f138, %f137, %f136, %f135, %f134, %f133};
$L__BB3_7:
	@%p4 bra 	$L__BB3_9;
	mul.wide.u32 	%rd15, %r142, 2;
	add.s64 	%rd16, %rd2, %rd15;
	add.s64 	%rd17, %rd16, 64;
	wmma.load.a.sync.aligned.row.m16n16k16.global.f16 	{%r84, %r85, %r86, %r87, %r88, %r89, %r90, %r91}, [%rd17], %r38;
	mul.wide.u32 	%rd18, %r140, 2;
	add.s64 	%rd19, %rd1, %rd18;
	wmma.load.b.sync.aligned.row.m16n16k16.global.f16 	{%r92, %r93, %r94, %r95, %r96, %r97, %r98, %r99}, [%rd19], %r38;
	wmma.mma.sync.aligned.row.row.m16n16k16.f32.f32 {%f140, %f139, %f138, %f137, %f136, %f135, %f134, %f133}, {%r84, %r85, %r86, %r87, %r88, %r89, %r90, %r91}, {%r92, %r93, %r94, %r95, %r96, %r97, %r98, %r99}, {%f140, %f139, %f138, %f137, %f136, %f135, %f134, %f133};
$L__BB3_9:
	@%p4 bra 	$L__BB3_11;
	mul.wide.u32 	%rd20, %r142, 2;
	add.s64 	%rd21, %rd2, %rd20;
	add.s64 	%rd22, %rd21, 96;
	wmma.load.a.sync.aligned.row.m16n16k16.global.f16 	{%r100, %r101, %r102, %r103, %r104, %r105, %r106, %r107}, [%rd22], %r38;
	mul.wide.u32 	%rd23, %r141, 2;
	add.s64 	%rd24, %rd1, %rd23;
	wmma.load.b.sync.aligned.row.m16n16k16.global.f16 	{%r108, %r109, %r110, %r111, %r112, %r113, %r114, %r115}, [%rd24], %r38;
	wmma.mma.sync.aligned.row.row.m16n16k16.f32.f32 {%f140, %f139, %f138, %f137, %f136, %f135, %f134, %f133}, {%r100, %r101, %r102, %r103, %r104, %r105, %r106, %r107}, {%r108, %r109, %r110, %r111, %r112, %r113, %r114, %r115}, {%f140, %f139, %f138, %f137, %f136, %f135, %f134, %f133};
$L__BB3_11:
	add.s32 	%r144, %r144, 64;
	add.s32 	%r142, %r142, 64;
	shl.b32 	%r116, %r38, 6;
	add.s32 	%r141, %r141, %r116;
	add.s32 	%r140, %r140, %r116;
	add.s32 	%r139, %r139, %r116;
	add.s32 	%r138, %r138, %r116;
	add.s32 	%r137, %r137, 4;
	setp.ne.s32 	%p8, %r137, 0;
	@%p8 bra 	$L__BB3_3;
$L__BB3_12:
	setp.eq.s32 	%p9, %r6, 0;
	@%p9 bra 	$L__BB3_17;
	mad.lo.s32 	%r147, %r144, %r38, %r3;
	shl.b32 	%r27, %r38, 4;
	add.s32 	%r146, %r144, %r4;
	neg.s32 	%r145, %r6;
	not.pred 	%p10, %p1;
$L__BB3_14:
	.pragma "nounroll";
	@%p10 bra 	$L__BB3_16;
	mul.wide.u32 	%rd25, %r146, 2;
	add.s64 	%rd26, %rd2, %rd25;
	wmma.load.a.sync.aligned.row.m16n16k16.global.f16 	{%r117, %r118, %r119, %r120, %r121, %r122, %r123, %r124}, [%rd26], %r38;
	mul.wide.u32 	%rd27, %r147, 2;
	add.s64 	%rd28, %rd1, %rd27;
	wmma.load.b.sync.aligned.row.m16n16k16.global.f16 	{%r125, %r126, %r127, %r128, %r129, %r130, %r131, %r132}, [%rd28], %r38;
	wmma.mma.sync.aligned.row.row.m16n16k16.f32.f32 {%f140, %f139, %f138, %f137, %f136, %f135, %f134, %f133}, {%r117, %r118, %r119, %r120, %r121, %r122, %r123, %r124}, {%r125, %r126, %r127, %r128, %r129, %r130, %r131, %r132}, {%f140, %f139, %f138, %f137, %f136, %f135, %f134, %f133};
$L__BB3_16:
	add.s32 	%r147, %r147, %r27;
	add.s32 	%r146, %r146, 16;
	add.s32 	%r145, %r145, 1;
	setp.ne.s32 	%p11, %r145, 0;
	@%p11 bra 	$L__BB3_14;
$L__BB3_17:
	shl.b32 	%r36, %r1, 4;
	mov.u32 	%r133, %ctaid.x;
	shl.b32 	%r37, %r133, 4;
	max.s32 	%r135, %r36, %r37;
	setp.ge.s32 	%p12, %r135, %r38;
	@%p12 bra 	$L__BB3_19;
	ld.param.u64 	%rd35, [_Z18kernel_matmul_wmmaP6__halfS0_Pfi_param_2];
	mul.lo.s32 	%r136, %r38, %r36;
	cvt.u64.u32 	%rd29, %r136;
	cvt.u64.u32 	%rd30, %r37;
	add.s64 	%rd31, %rd29, %rd30;
	cvta.to.global.u64 	%rd32, %rd35;
	shl.b64 	%rd33, %rd31, 2;
	add.s64 	%rd34, %rd32, %rd33;
	wmma.store.d.sync.aligned.row.m16n16k16.global.f32 	[%rd34], {%f140, %f139, %f138, %f137, %f136, %f135, %f134, %f133}, %r38;
$L__BB3_19:
	ret;

}


// ===== COMPILED SASS (sm_100) =====

	.target	sm_100

	.elftype	@"ET_EXEC"


//--------------------- .note.nv.tkinfo           --------------------------
	.section	.note.nv.tkinfo,"",@"SHT_NOTE"
	.sectionflags	@"SHF_NOTE_NV_TKINFO"
	.tkinfo
        /*0018*/ 	.word	0x00000002
        /*0030*/ 	.string	""
        /*0030*/ 	.string	"ptxas"
        /*0030*/ 	.string	"Cuda compilation tools, release 13.0, V13.0.88"
        /*0030*/ 	.string	"Build cuda_13.0.r13.0/compiler.36424714_0"
        /*0030*/ 	.string	"-arch sm_100 -m 64 "



//--------------------- .note.nv.cuinfo           --------------------------
	.section	.note.nv.cuinfo,"",@"SHT_NOTE"
	.sectionflags	@"SHF_NOTE_NV_CUINFO"
        /*0018*/ 	.short	0x0002
        /*001a*/ 	.short	0x0064
        /*001c*/ 	.short	0x0082
	.zero		2


//--------------------- .nv.info                  --------------------------
	.section	.nv.info,"",@"SHT_CUDA_INFO"
	.align	4


	//----- nvinfo : EIATTR_REGCOUNT
	.align		4
        /*0000*/ 	.byte	0x04, 0x2f
        /*0002*/ 	.short	(.L_1 - .L_0)
	.align		4
.L_0:
        /*0004*/ 	.word	index@(_Z13kernel_matmuliPfS_S_)
        /*0008*/ 	.word	0x0000001e


	//----- nvinfo : EIATTR_FRAME_SIZE
	.align		4
.L_1:
        /*000c*/ 	.byte	0x04, 0x11
        /*000e*/ 	.short	(.L_3 - .L_2)
	.align		4
.L_2:
        /*0010*/ 	.word	index@(_Z13kernel_matmuliPfS_S_)
        /*0014*/ 	.word	0x00000000


	//----- nvinfo : EIATTR_REGCOUNT
	.align		4
.L_3:
        /*0018*/ 	.byte	0x04, 0x2f
        /*001a*/ 	.short	(.L_5 - .L_4)
	.align		4
.L_4:
        /*001c*/ 	.word	index@(_Z19kernel_matmul_tilediPfS_S_)
        /*0020*/ 	.word	0x00000020


	//----- nvinfo : EIATTR_FRAME_SIZE
	.align		4
.L_5:
        /*0024*/ 	.byte	0x04, 0x11
        /*0026*/ 	.short	(.L_7 - .L_6)
	.align		4
.L_6:
        /*0028*/ 	.word	index@(_Z19kernel_matmul_tilediPfS_S_)
        /*002c*/ 	.word	0x00000000


	//----- nvinfo : EIATTR_REGCOUNT
	.align		4
.L_7:
        /*0030*/ 	.byte	0x04, 0x2f
        /*0032*/ 	.short	(.L_9 - .L_8)
	.align		4
.L_8:
        /*0034*/ 	.word	index@(_Z20float_to_half_kernelPfP6__halfi)
        /*0038*/ 	.word	0x0000000a


	//----- nvinfo : EIATTR_FRAME_SIZE
	.align		4
.L_9:
        /*003c*/ 	.byte	0x04, 0x11
        /*003e*/ 	.short	(.L_11 - .L_10)
	.align		4
.L_10:
        /*0040*/ 	.word	index@(_Z20float_to_half_kernelPfP6__halfi)
        /*0044*/ 	.word	0x00000000


	//----- nvinfo : EIATTR_REGCOUNT
	.align		4
.L_11:
        /*0048*/ 	.byte	0x04, 0x2f
        /*004a*/ 	.short	(.L_13 - .L_12)
	.align		4
.L_12:
        /*004c*/ 	.word	index@(_Z18kernel_matmul_wmmaP6__halfS0_Pfi)
        /*0050*/ 	.word	0x00000020


	//----- nvinfo : EIATTR_FRAME_SIZE
	.align		4
.L_13:
        /*0054*/ 	.byte	0x04, 0x11
        /*0056*/ 	.short	(.L_15 - .L_14)
	.align		4
.L_14:
        /*0058*/ 	.word	index@(_Z18kernel_matmul_wmmaP6__halfS0_Pfi)
        /*005c*/ 	.word	0x00000000


	//----- nvinfo : EIATTR_MIN_STACK_SIZE
	.align		4
.L_15:
        /*0060*/ 	.byte	0x04, 0x12
        /*0062*/ 	.short	(.L_17 - .L_16)
	.align		4
.L_16:
        /*0064*/ 	.word	index@(_Z18kernel_matmul_wmmaP6__halfS0_Pfi)
        /*0068*/ 	.word	0x00000000


	//----- nvinfo : EIATTR_MIN_STACK_SIZE
	.align		4
.L_17:
        /*006c*/ 	.byte	0x04, 0x12
        /*006e*/ 	.short	(.L_19 - .L_18)
	.align		4
.L_18:
        /*0070*/ 	.word	index@(_Z20float_to_half_kernelPfP6__halfi)
        /*0074*/ 	.word	0x00000000


	//----- nvinfo : EIATTR_MIN_STACK_SIZE
	.align		4
.L_19:
        /*0078*/ 	.byte	0x04, 0x12
        /*007a*/ 	.short	(.L_21 - .L_20)
	.align		4
.L_20:
        /*007c*/ 	.word	index@(_Z19kernel_matmul_tilediPfS_S_)
        /*0080*/ 	.word	0x00000000


	//----- nvinfo : EIATTR_MIN_STACK_SIZE
	.align		4
.L_21:
        /*0084*/ 	.byte	0x04, 0x12
        /*0086*/ 	.short	(.L_23 - .L_22)
	.align		4
.L_22:
        /*0088*/ 	.word	index@(_Z13kernel_matmuliPfS_S_)
        /*008c*/ 	.word	0x00000000
.L_23:


//--------------------- .nv.compat                --------------------------
	.section	.nv.compat,"",@"SHT_CUDA_COMPAT_INFO"
	.align	4
        /*0000*/ 	.byte	0x02, 0x09, 0x00, 0x00, 0x02, 0x02, 0x01, 0x00, 0x02, 0x05, 0x05, 0x00, 0x03, 0x07, 0x01, 0x01
        /*0010*/ 	.byte	0x02, 0x03, 0x00, 0x00, 0x02, 0x06, 0x01, 0x00, 0x04, 0x0b, 0x08, 0x00, 0x09, 0x00, 0x00, 0x00
        /*0020*/ 	.byte	0x00, 0x00, 0x00, 0x00


//--------------------- .nv.info._Z18kernel_matmul_wmmaP6__halfS0_Pfi --------------------------
	.section	.nv.info._Z18kernel_matmul_wmmaP6__halfS0_Pfi,"",@"SHT_CUDA_INFO"
	.sectionflags	@""
	.align	4


	//----- nvinfo : EIATTR_CUDA_API_VERSION
	.align		4
        /*0000*/ 	.byte	0x04, 0x37
        /*0002*/ 	.short	(.L_25 - .L_24)
.L_24:
        /*0004*/ 	.word	0x00000082


	//----- nvinfo : EIATTR_KPARAM_INFO
	.align		4
.L_25:
        /*0008*/ 	.byte	0x04, 0x17
        /*000a*/ 	.short	(.L_27 - .L_26)
.L_26:
        /*000c*/ 	.word	0x00000000
        /*0010*/ 	.short	0x0003
        /*0012*/ 	.short	0x0018
        /*0014*/ 	.byte	0x00, 0xf0, 0x11, 0x00


	//----- nvinfo : EIATTR_KPARAM_INFO
	.align		4
.L_27:
        /*0018*/ 	.byte	0x04, 0x17
        /*001a*/ 	.short	(.L_29 - .L_28)
.L_28:
        /*001c*/ 	.word	0x00000000
        /*0020*/ 	.short	0x0002
        /*0022*/ 	.short	0x0010
        /*0024*/ 	.byte	0x00, 0xf5, 0x21, 0x00


	//----- nvinfo : EIATTR_KPARAM_INFO
	.align		4
.L_29:
        /*0028*/ 	.byte	0x04, 0x17
        /*002a*/ 	.short	(.L_31 - .L_30)
.L_30:
        /*002c*/ 	.word	0x00000000
        /*0030*/ 	.short	0x0001
        /*0032*/ 	.short	0x0008
        /*0034*/ 	.byte	0x00, 0xf5, 0x21, 0x00


	//----- nvinfo : EIATTR_KPARAM_INFO
	.align		4
.L_31:
        /*0038*/ 	.byte	0x04, 0x17
        /*003a*/ 	.short	(.L_33 - .L_32)
.L_32:
        /*003c*/ 	.word	0x00000000
        /*0040*/ 	.short	0x0000
        /*0042*/ 	.short	0x0000
        /*0044*/ 	.byte	0x00, 0xf5, 0x21, 0x00


	//----- nvinfo : EIATTR_SPARSE_MMA_MASK
	.align		4
.L_33:
        /*0048*/ 	.byte	0x03, 0x50
        /*004a*/ 	.short	0x0000


	//----- nvinfo : EIATTR_WMMA_USED
	.align		4
        /*004c*/ 	.byte	0x01, 0x2b
	.zero		2


	//----- nvinfo : EIATTR_MAXREG_COUNT
	.align		4
        /*0050*/ 	.byte	0x03, 0x1b
        /*0052*/ 	.short	0x00ff


	//----- nvinfo : EIATTR_MERCURY_ISA_VERSION
	.align		4
        /*0054*/ 	.byte	0x03, 0x5f
        /*0056*/ 	.short	0x0101


	//----- nvinfo : EIATTR_VRC_CTA_INIT_COUNT
	.align		4
        /*0058*/ 	.byte	0x02, 0x4a
	.zero		1
	.zero		1


	//----- nvinfo : EIATTR_EXIT_INSTR_OFFSETS
	.align		4
        /*005c*/ 	.byte	0x04, 0x1c
        /*005e*/ 	.short	(.L_35 - .L_34)


	//   ....[0]....
.L_34:
        /*0060*/ 	.word	0x00000f50


	//   ....[1]....
        /*0064*/ 	.word	0x000010a0


	//----- nvinfo : EIATTR_CRS_STACK_SIZE
	.align		4
.L_35:
        /*0068*/ 	.byte	0x04, 0x1e
        /*006a*/ 	.short	(.L_37 - .L_36)
.L_36:
        /*006c*/ 	.word	0x00000000


	//----- nvinfo : EIATTR_CBANK_PARAM_SIZE
	.align		4
.L_37:
        /*0070*/ 	.byte	0x03, 0x19
        /*0072*/ 	.short	0x001c


	//----- nvinfo : EIATTR_PARAM_CBANK
	.align		4
        /*0074*/ 	.byte	0x04, 0x0a
        /*0076*/ 	.short	(.L_39 - .L_38)
	.align		4
.L_38:
        /*0078*/ 	.word	index@(.nv.constant0._Z18kernel_matmul_wmmaP6__halfS0_Pfi)
        /*007c*/ 	.short	0x0380
        /*007e*/ 	.short	0x001c


	//----- nvinfo : EIATTR_SW_WAR
	.align		4
.L_39:
        /*0080*/ 	.byte	0x04, 0x36
        /*0082*/ 	.short	(.L_41 - .L_40)
.L_40:
        /*0084*/ 	.word	0x00000008
.L_41:


//--------------------- .nv.info._Z20float_to_half_kernelPfP6__halfi --------------------------
	.section	.nv.info._Z20float_to_half_kernelPfP6__halfi,"",@"SHT_CUDA_INFO"
	.sectionflags	@""
	.align	4


	//----- nvinfo : EIATTR_CUDA_API_VERSION
	.align		4
        /*0000*/ 	.byte	0x04, 0x37
        /*0002*/ 	.short	(.L_43 - .L_42)
.L_42:
        /*0004*/ 	.word	0x00000082


	//----- nvinfo : EIATTR_KPARAM_INFO
	.align		4
.L_43:
        /*0008*/ 	.byte	0x04, 0x17
        /*000a*/ 	.short	(.L_45 - .L_44)
.L_44:
        /*000c*/ 	.word	0x00000000
        /*0010*/ 	.short	0x0002
        /*0012*/ 	.short	0x0010
        /*0014*/ 	.byte	0x00, 0xf0, 0x11, 0x00


	//----- nvinfo : EIATTR_KPARAM_INFO
	.align		4
.L_45:
        /*0018*/ 	.byte	0x04, 0x17
        /*001a*/ 	.short	(.L_47 - .L_46)
.L_46:
        /*001c*/ 	.word	0x00000000
        /*0020*/ 	.short	0x0001
        /*0022*/ 	.short	0x0008
        /*0024*/ 	.byte	0x00, 0xf5, 0x21, 0x00


	//----- nvinfo : EIATTR_KPARAM_INFO
	.align		4
.L_47:
        /*0028*/ 	.byte	0x04, 0x17
        /*002a*/ 	.short	(.L_49 - .L_48)
.L_48:
        /*002c*/ 	.word	0x00000000
        /*0030*/ 	.short	0x0000
        /*0032*/ 	.short	0x0000
        /*0034*/ 	.byte	0x00, 0xf5, 0x21, 0x00


	//----- nvinfo : EIATTR_SPARSE_MMA_MASK
	.align		4
.L_49:
        /*0038*/ 	.byte	0x03, 0x50
        /*003a*/ 	.short	0x0000


	//----- nvinfo : EIATTR_MAXREG_COUNT
	.align		4
        /*003c*/ 	.byte	0x03, 0x1b
        /*003e*/ 	.short	0x00ff


	//----- nvinfo : EIATTR_MERCURY_ISA_VERSION
	.align		4
        /*0040*/ 	.byte	0x03, 0x5f
        /*0042*/ 	.short	0x0101


	//----- nvinfo : EIATTR_VRC_CTA_INIT_COUNT
	.align		4
        /*0044*/ 	.byte	0x02, 0x4a
	.zero		1
	.zero		1


	//----- nvinfo : EIATTR_EXIT_INSTR_OFFSETS
	.align		4
        /*0048*/ 	.byte	0x04, 0x1c
        /*004a*/ 	.short	(.L_51 - .L_50)


	//   ....[0]....
.L_50:
        /*004c*/ 	.word	0x00000080


	//   ....[1]....
        /*0050*/ 	.word	0x00000110


	//----- nvinfo : EIATTR_CBANK_PARAM_SIZE
	.align		4
.L_51:
        /*0054*/ 	.byte	0x03, 0x19
        /*0056*/ 	.short	0x0014


	//----- nvinfo : EIATTR_PARAM_CBANK
	.align		4
        /*0058*/ 	.byte	0x04, 0x0a
        /*005a*/ 	.short	(.L_53 - .L_52)
	.align		4
.L_52:
        /*005c*/ 	.word	index@(.nv.constant0._Z20float_to_half_kernelPfP6__halfi)
        /*0060*/ 	.short	0x0380
        /*0062*/ 	.short	0x0014


	//----- nvinfo : EIATTR_SW_WAR
	.align		4
.L_53:
        /*0064*/ 	.byte	0x04, 0x36
        /*0066*/ 	.short	(.L_55 - .L_54)
.L_54:
        /*0068*/ 	.word	0x00000008
.L_55:


//--------------------- .nv.info._Z19kernel_matmul_tilediPfS_S_ --------------------------
	.section	.nv.info._Z19kernel_matmul_tilediPfS_S_,"",@"SHT_CUDA_INFO"
	.sectionflags	@""
	.align	4


	//----- nvinfo : EIATTR_CUDA_API_VERSION
	.align		4
        /*0000*/ 	.byte	0x04, 0x37
        /*0002*/ 	.short	(.L_57 - .L_56)
.L_56:
        /*0004*/ 	.word	0x00000082


	//----- nvinfo : EIATTR_KPARAM_INFO
	.align		4
.L_57:
        /*0008*/ 	.byte	0x04, 0x17
        /*000a*/ 	.short	(.L_59 - .L_58)
.L_58:
        /*000c*/ 	.word	0x00000000
        /*0010*/ 	.short	0x0003
        /*0012*/ 	.short	0x0018
        /*0014*/ 	.byte	0x00, 0xf5, 0x21, 0x00


	//----- nvinfo : EIATTR_KPARAM_INFO
	.align		4
.L_59:
        /*0018*/ 	.byte	0x04, 0x17
        /*001a*/ 	.short	(.L_61 - .L_60)
.L_60:
        /*001c*/ 	.word	0x00000000
        /*0020*/ 	.short	0x0002
        /*0022*/ 	.short	0x0010
        /*0024*/ 	.byte	0x00, 0xf5, 0x21, 0x00


	//----- nvinfo : EIATTR_KPARAM_INFO
	.align		4
.L_61:
        /*0028*/ 	.byte	0x04, 0x17
        /*002a*/ 	.short	(.L_63 - .L_62)
.L_62:
        /*002c*/ 	.word	0x00000000
        /*0030*/ 	.short	0x0001
        /*0032*/ 	.short	0x0008
        /*0034*/ 	.byte	0x00, 0xf5, 0x21, 0x00


	//----- nvinfo : EIATTR_KPARAM_INFO
	.align		4
.L_63:
        /*0038*/ 	.byte	0x04, 0x17
        /*003a*/ 	.short	(.L_65 - .L_64)
.L_64:
        /*003c*/ 	.word	0x00000000
        /*0040*/ 	.short	0x0000
        /*0042*/ 	.short	0x0000
        /*0044*/ 	.byte	0x00, 0xf0, 0x11, 0x00


	//----- nvinfo : EIATTR_SPARSE_MMA_MASK
	.align		4
.L_65:
        /*0048*/ 	.byte	0x03, 0x50
        /*004a*/ 	.short	0x0000


	//----- nvinfo : EIATTR_MAXREG_COUNT
	.align		4
        /*004c*/ 	.byte	0x03, 0x1b
        /*004e*/ 	.short	0x00ff


	//----- nvinfo : EIATTR_NUM_BARRIERS
	.align		4
        /*0050*/ 	.byte	0x02, 0x4c
        /*0052*/ 	.byte	0x01
	.zero		1


	//----- nvinfo : EIATTR_MERCURY_ISA_VERSION
	.align		4
        /*0054*/ 	.byte	0x03, 0x5f
        /*0056*/ 	.short	0x0101


	//----- nvinfo : EIATTR_VRC_CTA_INIT_COUNT
	.align		4
        /*0058*/ 	.byte	0x02, 0x4a
	.zero		1
	.zero		1


	//----- nvinfo : EIATTR_EXIT_INSTR_OFFSETS
	.align		4
        /*005c*/ 	.byte	0x04, 0x1c
        /*005e*/ 	.short	(.L_67 - .L_66)


	//   ....[0]....
.L_66:
        /*0060*/ 	.word	0x000005c0


	//   ....[1]....
        /*0064*/ 	.word	0x00000610


	//----- nvinfo : EIATTR_CBANK_PARAM_SIZE
	.align		4
.L_67:
        /*0068*/ 	.byte	0x03, 0x19
        /*006a*/ 	.short	0x0020


	//----- nvinfo : EIATTR_PARAM_CBANK
	.align		4
        /*006c*/ 	.byte	0x04, 0x0a
        /*006e*/ 	.short	(.L_69 - .L_68)
	.align		4
.L_68:
        /*0070*/ 	.word	index@(.nv.constant0._Z19kernel_matmul_tilediPfS_S_)
        /*0074*/ 	.short	0x0380
        /*0076*/ 	.short	0x0020


	//----- nvinfo : EIATTR_SW_WAR
	.align		4
.L_69:
        /*0078*/ 	.byte	0x04, 0x36
        /*007a*/ 	.short	(.L_71 - .L_70)
.L_70:
        /*007c*/ 	.word	0x00000008
.L_71:


//--------------------- .nv.info._Z13kernel_matmuliPfS_S_ --------------------------
	.section	.nv.info._Z13kernel_matmuliPfS_S_,"",@"SHT_CUDA_INFO"
	.sectionflags	@""
	.align	4


	//----- nvinfo : EIATTR_CUDA_API_VERSION
	.align		4
        /*0000*/ 	.byte	0x04, 0x37
        /*0002*/ 	.short	(.L_73 - .L_72)
.L_72:
        /*0004*/ 	.word	0x00000082


	//----- nvinfo : EIATTR_KPARAM_INFO
	.align		4
.L_73:
        /*0008*/ 	.byte	0x04, 0x17
        /*000a*/ 	.short	(.L_75 - .L_74)
.L_74:
        /*000c*/ 	.word	0x00000000
        /*0010*/ 	.short	0x0003
        /*0012*/ 	.short	0x0018
        /*0014*/ 	.byte	0x00, 0xf5, 0x21, 0x00


	//----- nvinfo : EIATTR_KPARAM_INFO
	.align		4
.L_75:
        /*0018*/ 	.byte	0x04, 0x17
        /*001a*/ 	.short	(.L_77 - .L_76)
.L_76:
        /*001c*/ 	.word	0x00000000
        /*0020*/ 	.short	0x0002
        /*0022*/ 	.short	0x0010
        /*0024*/ 	.byte	0x00, 0xf5, 0x21, 0x00


	//----- nvinfo : EIATTR_KPARAM_INFO
	.align		4
.L_77:
        /*0028*/ 	.byte	0x04, 0x17
        /*002a*/ 	.short	(.L_79 - .L_78)
.L_78:
        /*002c*/ 	.word	0x00000000
        /*0030*/ 	.short	0x0001
        /*0032*/ 	.short	0x0008
        /*0034*/ 	.byte	0x00, 0xf5, 0x21, 0x00


	//----- nvinfo : EIATTR_KPARAM_INFO
	.align		4
.L_79:
        /*0038*/ 	.byte	0x04, 0x17
        /*003a*/ 	.short	(.L_81 - .L_80)
.L_80:
        /*003c*/ 	.word	0x00000000
        /*0040*/ 	.short	0x0000
        /*0042*/ 	.short	0x0000
        /*0044*/ 	.byte	0x00, 0xf0, 0x11, 0x00


	//----- nvinfo : EIATTR_SPARSE_MMA_MASK
	.align		4
.L_81:
        /*0048*/ 	.byte	0x03, 0x50
        /*004a*/ 	.short	0x0000


	//----- nvinfo : EIATTR_MAXREG_COUNT
	.align		4
        /*004c*/ 	.byte	0x03, 0x1b
        /*004e*/ 	.short	0x00ff


	//----- nvinfo : EIATTR_MERCURY_ISA_VERSION
	.align		4
        /*0050*/ 	.byte	0x03, 0x5f
        /*0052*/ 	.short	0x0101


	//----- nvinfo : EIATTR_VRC_CTA_INIT_COUNT
	.align		4
        /*0054*/ 	.byte	0x02, 0x4a
	.zero		1
	.zero		1


	//----- nvinfo : EIATTR_EXIT_INSTR_OFFSETS
	.align		4
        /*0058*/ 	.byte	0x04, 0x1c
        /*005a*/ 	.short	(.L_83 - .L_82)


	//   ....[0]....
.L_82:
        /*005c*/ 	.word	0x000000c0


	//   ....[1]....
        /*0060*/ 	.word	0x00000aa0


	//----- nvinfo : EIATTR_CBANK_PARAM_SIZE
	.align		4
.L_83:
        /*0064*/ 	.byte	0x03, 0x19
        /*0066*/ 	.short	0x0020


	//----- nvinfo : EIATTR_PARAM_CBANK
	.align		4
        /*0068*/ 	.byte	0x04, 0x0a
        /*006a*/ 	.short	(.L_85 - .L_84)
	.align		4
.L_84:
        /*006c*/ 	.word	index@(.nv.constant0._Z13kernel_matmuliPfS_S_)
        /*0070*/ 	.short	0x0380
        /*0072*/ 	.short	0x0020


	//----- nvinfo : EIATTR_SW_WAR
	.align		4
.L_85:
        /*0074*/ 	.byte	0x04, 0x36
        /*0076*/ 	.short	(.L_87 - .L_86)
.L_86:
        /*0078*/ 	.word	0x00000008
.L_87:


//--------------------- .nv.callgraph             --------------------------
	.section	.nv.callgraph,"",@"SHT_CUDA_CALLGRAPH"
	.align	4
	.sectionentsize	8
	.align		4
        /*0000*/ 	.word	0x00000000
	.align		4
        /*0004*/ 	.word	0xffffffff
	.align		4
        /*0008*/ 	.word	0x00000000
	.align		4
        /*000c*/ 	.word	0xfffffffe
	.align		4
        /*0010*/ 	.word	0x00000000
	.align		4
        /*0014*/ 	.word	0xfffffffd
	.align		4
        /*0018*/ 	.word	0x00000000
	.align		4
        /*001c*/ 	.word	0xfffffffc


//--------------------- .text._Z18kernel_matmul_wmmaP6__halfS0_Pfi --------------------------
	.section	.text._Z18kernel_matmul_wmmaP6__halfS0_Pfi,"ax",@progbits
	.align	128
        .global         _Z18kernel_matmul_wmmaP6__halfS0_Pfi
        .type           _Z18kernel_matmul_wmmaP6__halfS0_Pfi,@function
        .size           _Z18kernel_matmul_wmmaP6__halfS0_Pfi,(.L_x_20 - _Z18kernel_matmul_wmmaP6__halfS0_Pfi)
        .other          _Z18kernel_matmul_wmmaP6__halfS0_Pfi,@"STO_CUDA_ENTRY STV_DEFAULT"
_Z18kernel_matmul_wmmaP6__halfS0_Pfi:
.text._Z18kernel_matmul_wmmaP6__halfS0_Pfi:
[----:B------:R-:W-:Y:S01]  /*0000*/  LDC R1, c[0x0][0x37c] ;  /* 0x0000df00ff017b82 */ /* 0x000fe20000000800 */
[----:B------:R-:W0:Y:S01]  /*0010*/  LDCU UR5, c[0x0][0x398] ;  /* 0x00007300ff0577ac */ /* 0x000e220008000800 */
[----:B------:R-:W1:Y:S06]  /*0020*/  S2R R0, SR_TID.Y ;  /* 0x0000000000007919 */ /* 0x000e6c0000002200 */
[----:B------:R-:W1:Y:S01]  /*0030*/  S2UR UR4, SR_CTAID.Y ;  /* 0x00000000000479c3 */ /* 0x000e620000002600 */
[----:B------:R-:W-:Y:S01]  /*0040*/  CS2R R10, SRZ ;  /* 0x00000000000a7805 */ /* 0x000fe2000001ff00 */
[----:B------:R-:W2:Y:S01]  /*0050*/  LDCU.64 UR8, c[0x0][0x358] ;  /* 0x00006b00ff0877ac */ /* 0x000ea20008000a00 */
[----:B------:R-:W-:-:S02]  /*0060*/  CS2R R8, SRZ ;  /* 0x0000000000087805 */ /* 0x000fc4000001ff00 */
[----:B------:R-:W-:Y:S02]  /*0070*/  CS2R R6, SRZ ;  /* 0x0000000000067805 */ /* 0x000fe4000001ff00 */
[----:B------:R-:W-:Y:S01]  /*0080*/  CS2R R4, SRZ ;  /* 0x0000000000047805 */ /* 0x000fe2000001ff00 */
[----:B------:R-:W1:Y:S01]  /*0090*/  LDC R25, c[0x0][0x364] ;  /* 0x0000d900ff197b82 */ /* 0x000e620000000800 */
[----:B0-----:R-:W-:-:S05]  /*00a0*/  IMAD.U32 R13, RZ, RZ, UR5 ;  /* 0x00000005ff0d7e24 */ /* 0x001fca000f8e00ff */
[----:B------:R-:W-:Y:S01]  /*00b0*/  ISETP.GE.AND P0, PT, R13, 0x1, PT ;  /* 0x000000010d00780c */ /* 0x000fe20003f06270 */
[----:B-1----:R-:W-:-:S12]  /*00c0*/  IMAD R25, R25, UR4, R0 ;  /* 0x0000000419197c24 */ /* 0x002fd8000f8e0200 */
[----:B--2---:R-:W-:Y:S05]  /*00d0*/  @!P0 BRA `(.L_x_0) ;  /* 0x0000000c00888947 */ /* 0x004fea0003800000 */
[----:B------:R-:W0:Y:S01]  /*00e0*/  S2UR UR4, SR_CTAID.X ;  /* 0x00000000000479c3 */ /* 0x000e220000002500 */
[----:B------:R-:W-:Y:S01]  /*00f0*/  R2UR UR5, R13 ;  /* 0x000000000d0572ca */ /* 0x000fe200000e0000 */
[----:B------:R-:W-:Y:S01]  /*0100*/  IMAD.SHL.U32 R24, R25, 0x10, RZ ;  /* 0x0000001019187824 */ /* 0x000fe200078e00ff */
[----:B------:R-:W-:Y:S01]  /*0110*/  ISETP.GE.U32.AND P1, PT, R13, 0x31, PT ;  /* 0x000000310d00780c */ /* 0x000fe20003f26070 */
[----:B------:R-:W1:Y:S01]  /*0120*/  LDCU UR12, c[0x0][0x398] ;  /* 0x00007300ff0c77ac */ /* 0x000e620008000800 */
[----:B------:R-:W-:Y:S02]  /*0130*/  IMAD.MOV.U32 R19, RZ, RZ, RZ ;  /* 0x000000ffff137224 */ /* 0x000fe400078e00ff */
[----:B------:R-:W-:-:S07]  /*0140*/  IMAD.MOV.U32 R11, RZ, RZ, RZ ;  /* 0x000000ffff0b7224 */ /* 0x000fce00078e00ff */
[----:B------:R-:W-:-:S04]  /*0150*/  UIADD3 UR5, UPT, UPT, UR5, -0x1, URZ ;  /* 0xffffffff05057890 */ /* 0x000fc8000fffe0ff */
[----:B------:R-:W-:-:S04]  /*0160*/  ULEA.HI UR5, UR5, 0x1, URZ, 0x1c ;  /* 0x0000000105057891 */ /* 0x000fc8000f8fe0ff */
[----:B------:R-:W-:Y:S02]  /*0170*/  ULOP3.LUT UR6, UR5, 0x3, URZ, 0xc0, !UPT ;  /* 0x0000000305067892 */ /* 0x000fe4000f8ec0ff */
[----:B0-----:R-:W-:-:S06]  /*0180*/  USHF.L.U32 UR4, UR4, 0x4, URZ ;  /* 0x0000000404047899 */ /* 0x001fcc00080006ff */
[C---:B------:R-:W-:Y:S01]  /*0190*/  VIMNMX.U32 R0, PT, PT, R24.reuse, UR4, !PT ;  /* 0x0000000418007c48 */ /* 0x040fe2000ffe0000 */
[----:B------:R-:W-:-:S03]  /*01a0*/  IMAD R24, R24, R13, RZ ;  /* 0x0000000d18187224 */ /* 0x000fc600078e02ff */
[----:B------:R-:W-:Y:S01]  /*01b0*/  ISETP.GE.U32.AND P0, PT, R0, R13, PT ;  /* 0x0000000d0000720c */ /* 0x000fe20003f06070 */
[----:B-1----:R-:W-:-:S12]  /*01c0*/  @!P1 BRA `(.L_x_1) ;  /* 0x00000008008c9947 */ /* 0x002fd80003800000 */
[----:B------:R-:W-:Y:S01]  /*01d0*/  ULOP3.LUT UR5, UR5, 0x1ffffffc, URZ, 0xc0, !UPT ;  /* 0x1ffffffc05057892 */ /* 0x000fe2000f8ec0ff */
[----:B------:R-:W-:Y:S01]  /*01e0*/  IMAD.MOV.U32 R18, RZ, RZ, 0x30 ;  /* 0x00000030ff127424 */ /* 0x000fe200078e00ff */
[----:B------:R-:W-:Y:S01]  /*01f0*/  BSSY.RECONVERGENT B0, `(.L_x_1) ;  /* 0x00000a0000007945 */ /* 0x000fe20003800200 */
[C---:B------:R-:W-:Y:S01]  /*0200*/  LEA R0, R13.reuse, UR4, 0x5 ;  /* 0x000000040d007c11 */ /* 0x040fe2000f8e28ff */
[----:B------:R-:W-:Y:S01]  /*0210*/  UIADD3 UR5, UPT, UPT, -UR5, URZ, URZ ;  /* 0x000000ff05057290 */ /* 0x000fe2000fffe1ff */
[C---:B------:R-:W-:Y:S01]  /*0220*/  IMAD R18, R13.reuse, R18, UR4 ;  /* 0x000000040d127e24 */ /* 0x040fe2000f8e0212 */
[----:B------:R-:W-:Y:S01]  /*0230*/  LEA R2, R13, UR4, 0x4 ;  /* 0x000000040d027c11 */ /* 0x000fe2000f8e20ff */
[----:B------:R-:W-:Y:S01]  /*0240*/  IMAD.MOV.U32 R19, RZ, RZ, RZ ;  /* 0x000000ffff137224 */ /* 0x000fe200078e00ff */
[----:B------:R-:W-:Y:S01]  /*0250*/  CS2R R10, SRZ ;  /* 0x00000000000a7805 */ /* 0x000fe2000001ff00 */
[----:B------:R-:W-:Y:S01]  /*0260*/  IMAD.U32 R3, RZ, RZ, UR4 ;  /* 0x00000004ff037e24 */ /* 0x000fe2000f8e00ff */
[----:B------:R-:W-:Y:S01]  /*0270*/  CS2R R8, SRZ ;  /* 0x0000000000087805 */ /* 0x000fe2000001ff00 */
[----:B------:R-:W-:Y:S01]  /*0280*/  IMAD.MOV.U32 R16, RZ, RZ, R24 ;  /* 0x000000ffff107224 */ /* 0x000fe200078e0018 */
[----:B------:R-:W-:-:S02]  /*0290*/  CS2R R6, SRZ ;  /* 0x0000000000067805 */ /* 0x000fc4000001ff00 */
[----:B------:R-:W-:Y:S01]  /*02a0*/  CS2R R4, SRZ ;  /* 0x0000000000047805 */ /* 0x000fe2000001ff00 */
[----:B------:R-:W-:Y:S01]  /*02b0*/  IMAD.U32 R17, RZ, RZ, UR5 ;  /* 0x00000005ff117e24 */ /* 0x000fe2000f8e00ff */
[----:B------:R-:W0:Y:S06]  /*02c0*/  LDCU UR7, c[0x0][0x398] ;  /* 0x00007300ff0777ac */ /* 0x000e2c0008000800 */
.L_x_6:
[----:B------:R-:W-:Y:S05]  /*02d0*/  @P0 BRA `(.L_x_2) ;  /* 0x0000000000840947 */ /* 0x000fea0003800000 */
[----:B------:R-:W1:Y:S01]  /*02e0*/  S2R R12, SR_LANEID ;  /* 0x00000000000c7919 */ /* 0x000e620000000000 */
[----:B------:R-:W2:Y:S01]  /*02f0*/  LDC R21, c[0x0][0x398] ;  /* 0x0000e600ff157b82 */ /* 0x000ea20000000800 */
[----:B------:R-:W-:-:S07]  /*0300*/  IMAD.MOV.U32 R13, RZ, RZ, RZ ;  /* 0x000000ffff0d7224 */ /* 0x000fce00078e00ff */
[----:B------:R-:W3:Y:S08]  /*0310*/  LDC.64 R22, c[0x0][0x380] ;  /* 0x0000e000ff167b82 */ /* 0x000ef00000000a00 */
[----:B------:R-:W4:Y:S01]  /*0320*/  LDC.64 R14, c[0x0][0x388] ;  /* 0x0000e200ff0e7b82 */ /* 0x000f220000000a00 */
[----:B--2---:R-:W-:Y:S02]  /*0330*/  SHF.R.U32.HI R20, RZ, 0x1, R21 ;  /* 0x00000001ff147819 */ /* 0x004fe40000011615 */
[----:B-1----:R-:W-:Y:S01]  /*0340*/  SHF.R.U32.HI R27, RZ, 0x2, R12 ;  /* 0x00000002ff1b7819 */ /* 0x002fe2000001160c */
[----:B---3--:R-:W-:Y:S01]  /*0350*/  IMAD.WIDE.U32 R22, R16, 0x2, R22 ;  /* 0x0000000210167825 */ /* 0x008fe200078e0016 */
[----:B------:R-:W-:-:S05]  /*0360*/  LOP3.LUT R12, R12, 0x3, RZ, 0xc0, !PT ;  /* 0x000000030c0c7812 */ /* 0x000fca00078ec0ff */
[----:B------:R-:W-:-:S04]  /*0370*/  IMAD.WIDE.U32 R12, R27, R20, R12 ;  /* 0x000000141b0c7225 */ /* 0x000fc800078e000c */
[----:B----4-:R-:W-:Y:S01]  /*0380*/  IMAD.WIDE.U32 R14, R3, 0x2, R14 ;  /* 0x00000002030e7825 */ /* 0x010fe200078e000e */
[----:B------:R-:W-:-:S04]  /*0390*/  LEA R22, P1, R12, R22, 0x2 ;  /* 0x000000160c167211 */ /* 0x000fc800078210ff */
[C---:B------:R-:W-:Y:S02]  /*03a0*/  LEA.HI.X R23, R12.reuse, R23, R13, 0x2, P1 ;  /* 0x000000170c177211 */ /* 0x040fe400008f140d */
[----:B------:R-:W-:Y:S01]  /*03b0*/  LEA R26, P1, R12, R14, 0x2 ;  /* 0x0000000e0c1a7211 */ /* 0x000fe200078210ff */
[----:B------:R-:W-:-:S03]  /*03c0*/  IMAD.WIDE.U32 R28, R21, 0x10, R22 ;  /* 0x00000010151c7825 */ /* 0x000fc600078e0016 */
[----:B------:R-:W-:Y:S01]  /*03d0*/  LEA.HI.X R27, R12, R15, R13, 0x2, P1 ;  /* 0x0000000f0c1b7211 */ /* 0x000fe200008f140d */
[----:B------:R-:W2:Y:S04]  /*03e0*/  LDG.E R14, desc[UR8][R22.64+0x10] ;  /* 0x00001008160e7981 */ /* 0x000ea8000c1e1900 */
[----:B------:R-:W2:Y:S04]  /*03f0*/  LDG.E R13, desc[UR8][R28.64] ;  /* 0x000000081c0d7981 */ /* 0x000ea8000c1e1900 */
[----:B------:R1:W2:Y:S04]  /*0400*/  LDG.E R15, desc[UR8][R28.64+0x10] ;  /* 0x000010081c0f7981 */ /* 0x0002a8000c1e1900 */
[----:B------:R3:W2:Y:S04]  /*0410*/  LDG.E R12, desc[UR8][R22.64] ;  /* 0x00000008160c7981 */ /* 0x0006a8000c1e1900 */
[----:B------:R-:W4:Y:S01]  /*0420*/  LDG.E R20, desc[UR8][R26.64] ;  /* 0x000000081a147981 */ /* 0x000f22000c1e1900 */
[----:B-1----:R-:W-:-:S05]  /*0430*/  IMAD.WIDE.U32 R28, R21, 0x10, R26 ;  /* 0x00000010151c7825 */ /* 0x002fca00078e001a */
[----:B------:R-:W5:Y:S04]  /*0440*/  LDG.E R21, desc[UR8][R28.64] ;  /* 0x000000081c157981 */ /* 0x000f68000c1e1900 */
[----:B------:R-:W3:Y:S04]  /*0450*/  LDG.E R26, desc[UR8][R26.64+0x10] ;  /* 0x000010081a1a7981 */ /* 0x000ee8000c1e1900 */
[----:B------:R-:W2:Y:S01]  /*0460*/  LDG.E R23, desc[UR8][R28.64+0x10] ;  /* 0x000010081c177981 */ /* 0x000ea2000c1e1900 */
[----:B------:R-:W-:Y:S05]  /*0470*/  WARPSYNC.ALL ;  /* 0x0000000000007948 */ /* 0x000fea0003800000 */
[----:B----4-:R-:W-:Y:S04]  /*0480*/  MOVM.16.MT88 R20, R20 ;  /* 0x000000001414723a */ /* 0x010fe80000000000 */
[----:B-----5:R-:W1:Y:S04]  /*0490*/  MOVM.16.MT88 R21, R21 ;  /* 0x000000001515723a */ /* 0x020e680000000000 */
[----:B---3--:R-:W-:Y:S04]  /*04a0*/  MOVM.16.MT88 R22, R26 ;  /* 0x000000001a16723a */ /* 0x008fe80000000000 */
[----:B--2---:R-:W2:Y:S01]  /*04b0*/  MOVM.16.MT88 R23, R23 ;  /* 0x000000001717723a */ /* 0x004ea20000000000 */
[C---:B-1----:R-:W-:Y:S08]  /*04c0*/  HMMA.16816.F32 R4, R12.reuse, R20, R4 ;  /* 0x000000140c04723c */ /* 0x042ff00000001804 */
[----:B--2---:R-:W-:-:S15]  /*04d0*/  HMMA.16816.F32 R8, R12, R22, R8 ;  /* 0x000000160c08723c */ /* 0x004fde0000001808 */
[----:B------:R-:W-:-:S05]  /*04e0*/  NOP ;  /* 0x0000000000007918 */ /* 0x000fca0000000000 */
.L_x_2:
        /* <DEDUP_REMOVED lines=34> */
.L_x_3:
        /* <DEDUP_REMOVED lines=34> */
.L_x_4:
        /* <DEDUP_REMOVED lines=34> */
.L_x_5:
[----:B------:R-:W-:Y:S01]  /*0b50*/  VIADD R17, R17, 0x4 ;  /* 0x0000000411117836 */ /* 0x000fe20000000000 */
[----:B------:R-:W-:Y:S01]  /*0b60*/  IADD3 R16, PT, PT, R16, 0x40, RZ ;  /* 0x0000004010107810 */ /* 0x000fe20007ffe0ff */
[----:B0-----:R-:W-:Y:S02]  /*0b70*/  IMAD.U32 R13, RZ, RZ, UR7 ;  /* 0x00000007ff0d7e24 */ /* 0x001fe4000f8e00ff */
[----:B------:R-:W-:Y:S01]  /*0b80*/  VIADD R19, R19, 0x40 ;  /* 0x0000004013137836 */ /* 0x000fe20000000000 */
[----:B------:R-:W-:Y:S01]  /*0b90*/  ISETP.NE.AND P1, PT, R17, RZ, PT ;  /* 0x000000ff1100720c */ /* 0x000fe20003f25270 */
[C---:B------:R-:W-:Y:S02]  /*0ba0*/  IMAD R18, R13.reuse, 0x40, R18 ;  /* 0x000000400d127824 */ /* 0x040fe400078e0212 */
[C---:B------:R-:W-:Y:S02]  /*0bb0*/  IMAD R0, R13.reuse, 0x40, R0 ;  /* 0x000000400d007824 */ /* 0x040fe400078e0200 */
[----:B------:R-:W-:-:S02]  /*0bc0*/  IMAD R2, R13, 0x40, R2 ;  /* 0x000000400d027824 */ /* 0x000fc400078e0202 */
[----:B------:R-:W-:-:S06]  /*0bd0*/  IMAD R3, R13, 0x40, R3 ;  /* 0x000000400d037824 */ /* 0x000fcc00078e0203 */
[----:B------:R-:W-:Y:S05]  /*0be0*/  @P1 BRA `(.L_x_6) ;  /* 0xfffffff400b81947 */ /* 0x000fea000383ffff */
[----:B------:R-:W-:Y:S05]  /*0bf0*/  BSYNC.RECONVERGENT B0 ;  /* 0x0000000000007941 */ /* 0x000fea0003800200 */
.L_x_1:
[----:B------:R-:W-:Y:S01]  /*0c00*/  UISETP.NE.AND UP0, UPT, UR6, URZ, UPT ;  /* 0x000000ff0600728c */ /* 0x000fe2000bf05270 */
[----:B------:R-:W-:Y:S08]  /*0c10*/  BSSY.RECONVERGENT B0, `(.L_x_0) ;  /* 0x000002e000007945 */ /* 0x000ff00003800200 */
[----:B------:R-:W-:Y:S05]  /*0c20*/  BRA.U !UP0, `(.L_x_7) ;  /* 0x0000000108b07547 */ /* 0x000fea000b800000 */
[----:B------:R-:W-:Y:S01]  /*0c30*/  UIADD3 UR5, UPT, UPT, -UR6, URZ, URZ ;  /* 0x000000ff06057290 */ /* 0x000fe2000fffe1ff */
[----:B------:R-:W-:Y:S02]  /*0c40*/  IMAD R0, R19, R13, UR4 ;  /* 0x0000000413007e24 */ /* 0x000fe4000f8e020d */
[----:B------:R-:W-:-:S03]  /*0c50*/  IMAD.IADD R19, R24, 0x1, R19 ;  /* 0x0000000118137824 */ /* 0x000fc600078e0213 */
[----:B------:R-:W-:-:S07]  /*0c60*/  IMAD.U32 R23, RZ, RZ, UR5 ;  /* 0x00000005ff177e24 */ /* 0x000fce000f8e00ff */
.L_x_9:
[----:B------:R-:W-:-:S05]  /*0c70*/  VIADD R23, R23, 0x1 ;  /* 0x0000000117177836 */ /* 0x000fca0000000000 */
[----:B------:R-:W-:Y:S01]  /*0c80*/  ISETP.NE.AND P1, PT, R23, RZ, PT ;  /* 0x000000ff1700720c */ /* 0x000fe20003f25270 */
[----:B------:R-:W-:-:S12]  /*0c90*/  @P0 BRA `(.L_x_8) ;  /* 0x0000000000840947 */ /* 0x000fd80003800000 */
[----:B------:R-:W0:Y:S01]  /*0ca0*/  S2R R12, SR_LANEID ;  /* 0x00000000000c7919 */ /* 0x000e220000000000 */
[----:B------:R-:W1:Y:S01]  /*0cb0*/  LDC R17, c[0x0][0x398] ;  /* 0x0000e600ff117b82 */ /* 0x000e620000000800 */
[----:B------:R-:W-:-:S07]  /*0cc0*/  IMAD.MOV.U32 R13, RZ, RZ, RZ ;  /* 0x000000ffff0d7224 */ /* 0x000fce00078e00ff */
[----:B------:R-:W2:Y:S08]  /*0cd0*/  LDC.64 R14, c[0x0][0x388] ;  /* 0x0000e200ff0e7b82 */ /* 0x000eb00000000a00 */
[----:B------:R-:W3:Y:S01]  /*0ce0*/  LDC.64 R2, c[0x0][0x380] ;  /* 0x0000e000ff027b82 */ /* 0x000ee20000000a00 */
[----:B-1----:R-:W-:Y:S02]  /*0cf0*/  SHF.R.U32.HI R16, RZ, 0x1, R17 ;  /* 0x00000001ff107819 */ /* 0x002fe40000011611 */
[----:B0-----:R-:W-:Y:S01]  /*0d00*/  SHF.R.U32.HI R21, RZ, 0x2, R12 ;  /* 0x00000002ff157819 */ /* 0x001fe2000001160c */
[----:B--2---:R-:W-:Y:S01]  /*0d10*/  IMAD.WIDE.U32 R14, R0, 0x2, R14 ;  /* 0x00000002000e7825 */ /* 0x004fe200078e000e */
[----:B------:R-:W-:-:S05]  /*0d20*/  LOP3.LUT R12, R12, 0x3, RZ, 0xc0, !PT ;  /* 0x000000030c0c7812 */ /* 0x000fca00078ec0ff */
[----:B------:R-:W-:-:S03]  /*0d30*/  IMAD.WIDE.U32 R12, R21, R16, R12 ;  /* 0x00000010150c7225 */ /* 0x000fc600078e000c */
[----:B------:R-:W-:-:S04]  /*0d40*/  LEA R28, P2, R12, R14, 0x2 ;  /* 0x0000000e0c1c7211 */ /* 0x000fc800078410ff */
[----:B------:R-:W-:-:S03]  /*0d50*/  LEA.HI.X R29, R12, R15, R13, 0x2, P2 ;  /* 0x0000000f0c1d7211 */ /* 0x000fc600010f140d */
[----:B------:R-:W-:Y:S02]  /*0d60*/  IMAD.WIDE.U32 R26, R17, 0x10, R28 ;  /* 0x00000010111a7825 */ /* 0x000fe400078e001c */
[----:B------:R-:W2:Y:S04]  /*0d70*/  LDG.E R18, desc[UR8][R28.64] ;  /* 0x000000081c127981 */ /* 0x000ea8000c1e1900 */
[----:B------:R2:W4:Y:S04]  /*0d80*/  LDG.E R20, desc[UR8][R28.64+0x10] ;  /* 0x000010081c147981 */ /* 0x000528000c1e1900 */
[----:B------:R-:W5:Y:S04]  /*0d90*/  LDG.E R21, desc[UR8][R26.64] ;  /* 0x000000081a157981 */ /* 0x000f68000c1e1900 */
[----:B------:R4:W5:Y:S01]  /*0da0*/  LDG.E R22, desc[UR8][R26.64+0x10] ;  /* 0x000010081a167981 */ /* 0x000962000c1e1900 */
[----:B---3--:R-:W-:-:S03]  /*0db0*/  IMAD.WIDE.U32 R2, R19, 0x2, R2 ;  /* 0x0000000213027825 */ /* 0x008fc600078e0002 */
[----:B------:R-:W-:-:S04]  /*0dc0*/  LEA R2, P2, R12, R2, 0x2 ;  /* 0x000000020c027211 */ /* 0x000fc800078410ff */
[----:B------:R-:W-:-:S03]  /*0dd0*/  LEA.HI.X R3, R12, R3, R13, 0x2, P2 ;  /* 0x000000030c037211 */ /* 0x000fc600010f140d */
[----:B------:R-:W-:Y:S02]  /*0de0*/  IMAD.WIDE.U32 R16, R17, 0x10, R2 ;  /* 0x0000001011107825 */ /* 0x000fe400078e0002 */
[----:B------:R-:W3:Y:S04]  /*0df0*/  LDG.E R12, desc[UR8][R2.64] ;  /* 0x00000008020c7981 */ /* 0x000ee8000c1e1900 */
[----:B------:R-:W3:Y:S04]  /*0e00*/  LDG.E R14, desc[UR8][R2.64+0x10] ;  /* 0x00001008020e7981 */ /* 0x000ee8000c1e1900 */
[----:B------:R-:W3:Y:S04]  /*0e10*/  LDG.E R13, desc[UR8][R16.64] ;  /* 0x00000008100d7981 */ /* 0x000ee8000c1e1900 */
[----:B------:R-:W3:Y:S01]  /*0e20*/  LDG.E R15, desc[UR8][R16.64+0x10] ;  /* 0x00001008100f7981 */ /* 0x000ee2000c1e1900 */
[----:B------:R-:W-:Y:S05]  /*0e30*/  WARPSYNC.ALL ;  /* 0x0000000000007948 */ /* 0x000fea0003800000 */
[----:B--2---:R-:W-:Y:S04]  /*0e40*/  MOVM.16.MT88 R28, R18 ;  /* 0x00000000121c723a */ /* 0x004fe80000000000 */
[----:B----4-:R-:W-:Y:S04]  /*0e50*/  MOVM.16.MT88 R26, R20 ;  /* 0x00000000141a723a */ /* 0x010fe80000000000 */
[----:B-----5:R-:W3:Y:S04]  /*0e60*/  MOVM.16.MT88 R29, R21 ;  /* 0x00000000151d723a */ /* 0x020ee80000000000 */
[----:B------:R-:W0:Y:S01]  /*0e70*/  MOVM.16.MT88 R27, R22 ;  /* 0x00000000161b723a */ /* 0x000e220000000000 */
[C---:B---3--:R-:W-:Y:S08]  /*0e80*/  HMMA.16816.F32 R4, R12.reuse, R28, R4 ;  /* 0x0000001c0c04723c */ /* 0x048ff00000001804 */
[----:B0-----:R-:W-:-:S15]  /*0e90*/  HMMA.16816.F32 R8, R12, R26, R8 ;  /* 0x0000001a0c08723c */ /* 0x001fde0000001808 */
[----:B------:R-:W-:-:S05]  /*0ea0*/  NOP ;  /* 0x0000000000007918 */ /* 0x000fca0000000000 */
.L_x_8:
[----:B------:R-:W-:Y:S01]  /*0eb0*/  MOV R13, UR12 ;  /* 0x0000000c000d7c02 */ /* 0x000fe20008000f00 */
[----:B------:R-:W-:-:S04]  /*0ec0*/  VIADD R19, R19, 0x10 ;  /* 0x0000001013137836 */ /* 0x000fc80000000000 */
[----:B------:R-:W-:Y:S01]  /*0ed0*/  IMAD R0, R13, 0x10, R0 ;  /* 0x000000100d007824 */ /* 0x000fe200078e0200 */
[----:B------:R-:W-:Y:S06]  /*0ee0*/  @P1 BRA `(.L_x_9) ;  /* 0xfffffffc00601947 */ /* 0x000fec000383ffff */
.L_x_7:
[----:B------:R-:W-:Y:S05]  /*0ef0*/  BSYNC.RECONVERGENT B0 ;  /* 0x0000000000007941 */ /* 0x000fea0003800200 */
.L_x_0:
[----:B------:R-:W0:Y:S01]  /*0f00*/  S2R R0, SR_CTAID.X ;  /* 0x0000000000007919 */ /* 0x000e220000002500 */
[----:B------:R-:W-:Y:S02]  /*0f10*/  IMAD.SHL.U32 R2, R25, 0x10, RZ ;  /* 0x0000001019027824 */ /* 0x000fe400078e00ff */
[----:B0-----:R-:W-:-:S05]  /*0f20*/  IMAD.SHL.U32 R3, R0, 0x10, RZ ;  /* 0x0000001000037824 */ /* 0x001fca00078e00ff */
[----:B------:R-:W-:-:S04]  /*0f30*/  VIMNMX R0, PT, PT, R2, R3, !PT ;  /* 0x0000000302007248 */ /* 0x000fc80007fe0100 */
[----:B------:R-:W-:-:S13]  /*0f40*/  ISETP.GE.AND P0, PT, R0, R13, PT ;  /* 0x0000000d0000720c */ /* 0x000fda0003f06270 */
[----:B------:R-:W-:Y:S05]  /*0f50*/  @P0 EXIT ;  /* 0x000000000000094d */ /* 0x000fea0003800000 */
[----:B------:R-:W0:Y:S01]  /*0f60*/  S2R R12, SR_LANEID ;  /* 0x00000000000c7919 */ /* 0x000e220000000000 */
[----:B------:R-:W1:Y:S01]  /*0f70*/  LDCU.64 UR10, c[0x0][0x390] ;  /* 0x00007200ff0a77ac */ /* 0x000e620008000a00 */
[----:B------:R-:W-:Y:S01]  /*0f80*/  IMAD R0, R2, R13, RZ ;  /* 0x0000000d02007224 */ /* 0x000fe200078e02ff */
[----:B------:R-:W-:-:S04]  /*0f90*/  SHF.R.U32.HI R19, RZ, 0x1, R13 ;  /* 0x00000001ff137819 */ /* 0x000fc8000001160d */
[----:B------:R-:W-:Y:S01]  /*0fa0*/  IADD3 R0, P0, PT, R0, R3, RZ ;  /* 0x0000000300007210 */ /* 0x000fe20007f1e0ff */
[----:B------:R-:W-:-:S04]  /*0fb0*/  IMAD.MOV.U32 R3, RZ, RZ, RZ ;  /* 0x000000ffff037224 */ /* 0x000fc800078e00ff */
[----:B------:R-:W-:Y:S01]  /*0fc0*/  IMAD.X R17, RZ, RZ, RZ, P0 ;  /* 0x000000ffff117224 */ /* 0x000fe200000e06ff */
[----:B-1----:R-:W-:Y:S02]  /*0fd0*/  LEA R15, P0, R0, UR10, 0x2 ;  /* 0x0000000a000f7c11 */ /* 0x002fe4000f8010ff */
[----:B0-----:R-:W-:Y:S02]  /*0fe0*/  LOP3.LUT R2, R12, 0x3, RZ, 0xc0, !PT ;  /* 0x000000030c027812 */ /* 0x001fe400078ec0ff */
[----:B------:R-:W-:-:S05]  /*0ff0*/  SHF.R.U32.HI R13, RZ, 0x2, R12 ;  /* 0x00000002ff0d7819 */ /* 0x000fca000001160c */
[----:B------:R-:W-:Y:S01]  /*1000*/  IMAD.WIDE.U32 R12, R13, R19, R2 ;  /* 0x000000130d0c7225 */ /* 0x000fe200078e0002 */
[----:B------:R-:W-:Y:S01]  /*1010*/  LEA.HI.X R3, R0, UR11, R17, 0x2, P0 ;  /* 0x0000000b00037c11 */ /* 0x000fe200080f1411 */
[----:B------:R-:W-:Y:S05]  /*1020*/  WARPSYNC.ALL ;  /* 0x0000000000007948 */ /* 0x000fea0003800000 */
[----:B------:R-:W-:-:S04]  /*1030*/  LEA R2, P0, R12, R15, 0x3 ;  /* 0x0000000f0c027211 */ /* 0x000fc800078018ff */
[----:B------:R-:W-:-:S03]  /*1040*/  LEA.HI.X R3, R12, R3, R13, 0x3, P0 ;  /* 0x000000030c037211 */ /* 0x000fc600000f1c0d */
[----:B------:R-:W-:Y:S02]  /*1050*/  IMAD.WIDE.U32 R12, R19, 0x40, R2 ;  /* 0x00000040130c7825 */ /* 0x000fe400078e0002 */
[----:B------:R-:W-:Y:S04]  /*1060*/  STG.E.64 desc[UR8][R2.64], R4 ;  /* 0x0000000402007986 */ /* 0x000fe8000c101b08 */
[----:B------:R-:W-:Y:S04]  /*1070*/  STG.E.64 desc[UR8][R12.64], R6 ;  /* 0x000000060c007986 */ /* 0x000fe8000c101b08 */
[----:B------:R-:W-:Y:S04]  /*1080*/  STG.E.64 desc[UR8][R2.64+0x20], R8 ;  /* 0x0000200802007986 */ /* 0x000fe8000c101b08 */
[----:B------:R-:W-:Y:S01]  /*1090*/  STG.E.64 desc[UR8][R12.64+0x20], R10 ;  /* 0x0000200a0c007986 */ /* 0x000fe2000c101b08 */
[----:B------:R-:W-:Y:S05]  /*10a0*/  EXIT ;  /* 0x000000000000794d */ /* 0x000fea0003800000 */
.L_x_10:
[----:B------:R-:W-:-:S00]  /*10b0*/  BRA `(.L_x_10) ;  /* 0xfffffffc00fc7947 */ /* 0x000fc0000383ffff */
[----:B------:R-:W-:-:S00]  /*10c0*/  NOP ;  /* 0x0000000000007918 */ /* 0x000fc00000000000 */
        /* <DEDUP_REMOVED lines=11> */
.L_x_20:


//--------------------- .text._Z20float_to_half_kernelPfP6__halfi --------------------------
	.section	.text._Z20float_to_half_kernelPfP6__halfi,"ax",@progbits
	.align	128
        .global         _Z20float_to_half_kernelPfP6__halfi
        .type           _Z20float_to_half_kernelPfP6__halfi,@function
        .size           _Z20float_to_half_kernelPfP6__halfi,(.L_x_21 - _Z20float_to_half_kernelPfP6__halfi)
        .other          _Z20float_to_half_kernelPfP6__halfi,@"STO_CUDA_ENTRY STV_DEFAULT"
_Z20float_to_half_kernelPfP6__halfi:
.text._Z20float_to_half_kernelPfP6__halfi:
[----:B------:R-:W-:Y:S01]  /*0000*/  LDC R1, c[0x0][0x37c] ;  /* 0x0000df00ff017b82 */ /* 0x000fe20000000800 */
[----:B------:R-:W0:Y:S07]  /*0010*/  S2R R0, SR_TID.X ;  /* 0x0000000000007919 */ /* 0x000e2e0000002100 */
[----:B------:R-:W0:Y:S01]  /*0020*/  S2UR UR5, SR_CTAID.X ;  /* 0x00000000000579c3 */ /* 0x000e220000002500 */
[----:B------:R-:W1:Y:S07]  /*0030*/  LDCU UR4, c[0x0][0x390] ;  /* 0x00007200ff0477ac */ /* 0x000e6e0008000800 */
[----:B------:R-:W0:Y:S01]  /*0040*/  LDC R7, c[0x0][0x360] ;  /* 0x0000d800ff077b82 */ /* 0x000e220000000800 */
[----:B-1----:R-:W-:Y:S01]  /*0050*/  UIMAD UR4, UR4, UR4, URZ ;  /* 0x00000004040472a4 */ /* 0x002fe2000f8e02ff */
[----:B0-----:R-:W-:-:S05]  /*0060*/  IMAD R7, R7, UR5, R0 ;  /* 0x0000000507077c24 */ /* 0x001fca000f8e0200 */
[----:B------:R-:W-:-:S13]  /*0070*/  ISETP.GE.AND P0, PT, R7, UR4, PT ;  /* 0x0000000407007c0c */ /* 0x000fda000bf06270 */
[----:B------:R-:W-:Y:S05]  /*0080*/  @P0 EXIT ;  /* 0x000000000000094d */ /* 0x000fea0003800000 */
[----:B------:R-:W0:Y:S01]  /*0090*/  LDC.64 R2, c[0x0][0x380] ;  /* 0x0000e000ff027b82 */ /* 0x000e220000000a00 */
[----:B------:R-:W1:Y:S07]  /*00a0*/  LDCU.64 UR4, c[0x0][0x358] ;  /* 0x00006b00ff0477ac */ /* 0x000e6e0008000a00 */
[----:B------:R-:W2:Y:S01]  /*00b0*/  LDC.64 R4, c[0x0][0x388] ;  /* 0x0000e200ff047b82 */ /* 0x000ea20000000a00 */
[----:B0-----:R-:W-:-:S06]  /*00c0*/  IMAD.WIDE R2, R7, 0x4, R2 ;  /* 0x0000000407027825 */ /* 0x001fcc00078e0202 */
[----:B-1----:R-:W3:Y:S01]  /*00d0*/  LDG.E R2, desc[UR4][R2.64] ;  /* 0x0000000402027981 */ /* 0x002ee2000c1e1900 */
[----:B--2---:R-:W-:Y:S01]  /*00e0*/  IMAD.WIDE R4, R7, 0x2, R4 ;  /* 0x0000000207047825 */ /* 0x004fe200078e0204 */
[----:B---3--:R-:W-:-:S05]  /*00f0*/  F2FP.F16.F32.PACK_AB R0, RZ, R2 ;  /* 0x00000002ff00723e */ /* 0x008fca00000000ff */
[----:B------:R-:W-:Y:S01]  /*0100*/  STG.E.U16 desc[UR4][R4.64], R0 ;  /* 0x0000000004007986 */ /* 0x000fe2000c101504 */
[----:B------:R-:W-:Y:S05]  /*0110*/  EXIT ;  /* 0x000000000000794d */ /* 0x000fea0003800000 */
.L_x_11:
        /* <DEDUP_REMOVED lines=14> */
.L_x_21:


//--------------------- .text._Z19kernel_matmul_tilediPfS_S_ --------------------------
	.section	.text._Z19kernel_matmul_tilediPfS_S_,"ax",@progbits
	.align	128
        .global         _Z19kernel_matmul_tilediPfS_S_
        .type           _Z19kernel_matmul_tilediPfS_S_,@function
        .size           _Z19kernel_matmul_tilediPfS_S_,(.L_x_22 - _Z19kernel_matmul_tilediPfS_S_)
        .other          _Z19kernel_matmul_tilediPfS_S_,@"STO_CUDA_ENTRY STV_DEFAULT"
_Z19kernel_matmul_tilediPfS_S_:
.text._Z19kernel_matmul_tilediPfS_S_:
[----:B------:R-:W-:Y:S01]  /*0000*/  LDC R1, c[0x0][0x37c] ;  /* 0x0000df00ff017b82 */ /* 0x000fe20000000800 */
[----:B------:R-:W0:Y:S01]  /*0010*/  LDCU UR4, c[0x0][0x380] ;  /* 0x00007000ff0477ac */ /* 0x000e220008000800 */
[----:B------:R-:W1:Y:S01]  /*0020*/  S2R R5, SR_CTAID.Y ;  /* 0x0000000000057919 */ /* 0x000e620000002600 */
[----:B------:R-:W-:Y:S01]  /*0030*/  HFMA2 R23, -RZ, RZ, 0, 0 ;  /* 0x00000000ff177431 */ /* 0x000fe200000001ff */
[----:B------:R-:W2:Y:S01]  /*0040*/  LDCU.64 UR8, c[0x0][0x358] ;  /* 0x00006b00ff0877ac */ /* 0x000ea20008000a00 */
[----:B------:R-:W1:Y:S01]  /*0050*/  S2R R7, SR_TID.Y ;  /* 0x0000000000077919 */ /* 0x000e620000002200 */
[----:B------:R-:W3:Y:S01]  /*0060*/  S2R R8, SR_CTAID.X ;  /* 0x0000000000087919 */ /* 0x000ee20000002500 */
[----:B------:R-:W3:Y:S01]  /*0070*/  S2R R3, SR_TID.X ;  /* 0x0000000000037919 */ /* 0x000ee20000002100 */
[----:B0-----:R-:W-:-:S04]  /*0080*/  MOV R0, UR4 ;  /* 0x0000000400007c02 */ /* 0x001fc80008000f00 */
[----:B------:R-:W-:Y:S02]  /*0090*/  ISETP.GE.AND P0, PT, R0, 0x1, PT ;  /* 0x000000010000780c */ /* 0x000fe40003f06270 */
[----:B-1----:R-:W-:Y:S02]  /*00a0*/  LEA R5, R5, R7, 0x4 ;  /* 0x0000000705057211 */ /* 0x002fe400078e20ff */
[----:B---3--:R-:W-:-:S09]  /*00b0*/  LEA R2, R8, R3, 0x4 ;  /* 0x0000000308027211 */ /* 0x008fd200078e20ff */
[----:B--2---:R-:W-:Y:S05]  /*00c0*/  @!P0 BRA `(.L_x_12) ;  /* 0x0000000400348947 */ /* 0x004fea0003800000 */
[----:B------:R-:W0:Y:S01]  /*00d0*/  S2UR UR6, SR_CgaCtaId ;  /* 0x00000000000679c3 */ /* 0x000e220000008800 */
[----:B------:R-:W-:Y:S01]  /*00e0*/  UMOV UR4, 0x400 ;  /* 0x0000040000047882 */ /* 0x000fe20000000000 */
[----:B------:R-:W-:Y:S01]  /*00f0*/  IADD3 R4, PT, PT, R0, 0xf, RZ ;  /* 0x0000000f00047810 */ /* 0x000fe20007ffe0ff */
[----:B------:R-:W-:Y:S01]  /*0100*/  UIADD3 UR5, UPT, UPT, UR4, 0x400, URZ ;  /* 0x0000040004057890 */ /* 0x000fe2000fffe0ff */
[-C--:B------:R-:W-:Y:S01]  /*0110*/  IMAD R17, R7, R0.reuse, R3 ;  /* 0x0000000007117224 */ /* 0x080fe200078e0203 */
[----:B------:R-:W-:Y:S02]  /*0120*/  MOV R23, RZ ;  /* 0x000000ff00177202 */ /* 0x000fe40000000f00 */
[----:B------:R-:W-:Y:S01]  /*0130*/  SHF.R.U32.HI R19, RZ, 0x4, R4 ;  /* 0x00000004ff137819 */ /* 0x000fe20000011604 */
[----:B------:R-:W1:Y:S01]  /*0140*/  LDC R6, c[0x0][0x380] ;  /* 0x0000e000ff067b82 */ /* 0x000e620000000800 */
[----:B------:R-:W-:Y:S02]  /*0150*/  IMAD R17, R8, 0x10, R17 ;  /* 0x0000001008117824 */ /* 0x000fe400078e0211 */
[----:B------:R-:W-:Y:S01]  /*0160*/  IMAD R4, R5, R0, R3 ;  /* 0x0000000005047224 */ /* 0x000fe200078e0203 */
[----:B------:R-:W-:Y:S01]  /*0170*/  IADD3 R19, PT, PT, -R19, RZ, RZ ;  /* 0x000000ff13137210 */ /* 0x000fe20007ffe1ff */
[----:B0-----:R-:W-:-:S02]  /*0180*/  ULEA UR5, UR6, UR5, 0x18 ;  /* 0x0000000506057291 */ /* 0x001fc4000f8ec0ff */
[----:B------:R-:W-:-:S04]  /*0190*/  ULEA UR4, UR6, UR4, 0x18 ;  /* 0x0000000406047291 */ /* 0x000fc8000f8ec0ff */
[----:B------:R-:W-:Y:S02]  /*01a0*/  LEA R20, R3, UR5, 0x2 ;  /* 0x0000000503147c11 */ /* 0x000fe4000f8e10ff */
[----:B------:R-:W-:-:S03]  /*01b0*/  LEA R18, R7, UR4, 0x6 ;  /* 0x0000000407127c11 */ /* 0x000fc6000f8e30ff */
[----:B------:R-:W-:Y:S01]  /*01c0*/  IMAD R16, R7, 0x40, R20 ;  /* 0x0000004007107824 */ /* 0x000fe200078e0214 */
[----:B------:R-:W-:-:S07]  /*01d0*/  LEA R21, R3, R18, 0x2 ;  /* 0x0000001203157211 */ /* 0x000fce00078e10ff */
.L_x_13:
[----:B-1----:R-:W-:Y:S01]  /*01e0*/  MOV R0, R6 ;  /* 0x0000000600007202 */ /* 0x002fe20000000f00 */
[----:B------:R-:W-:Y:S01]  /*01f0*/  HFMA2 R22, -RZ, RZ, 0, 0 ;  /* 0x00000000ff167431 */ /* 0x000fe200000001ff */
[----:B------:R-:W-:Y:S02]  /*0200*/  MOV R27, RZ ;  /* 0x000000ff001b7202 */ /* 0x000fe40000000f00 */
[-C--:B------:R-:W-:Y:S02]  /*0210*/  ISETP.GE.AND P1, PT, R3, R0.reuse, PT ;  /* 0x000000000300720c */ /* 0x080fe40003f26270 */
[-C--:B------:R-:W-:Y:S02]  /*0220*/  ISETP.GE.U32.AND P0, PT, R2, R0.reuse, PT ;  /* 0x000000000200720c */ /* 0x080fe40003f06070 */
[-C--:B------:R-:W-:Y:S02]  /*0230*/  ISETP.GE.U32.OR P1, PT, R5, R0.reuse, P1 ;  /* 0x000000000500720c */ /* 0x080fe40000f26470 */
[----:B------:R-:W-:-:S11]  /*0240*/  ISETP.GE.OR P0, PT, R7, R0, P0 ;  /* 0x000000000700720c */ /* 0x000fd60000706670 */
[----:B------:R-:W0:Y:S08]  /*0250*/  @!P1 LDC.64 R10, c[0x0][0x388] ;  /* 0x0000e200ff0a9b82 */ /* 0x000e300000000a00 */
[----:B------:R-:W1:Y:S01]  /*0260*/  @!P0 LDC.64 R8, c[0x0][0x390] ;  /* 0x0000e400ff088b82 */ /* 0x000e620000000a00 */
[----:B0-----:R-:W-:-:S05]  /*0270*/  @!P1 IMAD.WIDE.U32 R10, R4, 0x4, R10 ;  /* 0x00000004040a9825 */ /* 0x001fca00078e000a */
[----:B------:R-:W2:Y:S01]  /*0280*/  @!P1 LDG.E R22, desc[UR8][R10.64] ;  /* 0x000000080a169981 */ /* 0x000ea2000c1e1900 */
[----:B-1----:R-:W-:-:S05]  /*0290*/  @!P0 IMAD.WIDE.U32 R8, R17, 0x4, R8 ;  /* 0x0000000411088825 */ /* 0x002fca00078e0008 */
[----:B------:R-:W3:Y:S01]  /*02a0*/  @!P0 LDG.E R27, desc[UR8][R8.64] ;  /* 0x00000008081b8981 */ /* 0x000ee2000c1e1900 */
[----:B------:R-:W-:-:S05]  /*02b0*/  VIADD R19, R19, 0x1 ;  /* 0x0000000113137836 */ /* 0x000fca0000000000 */
[----:B------:R-:W-:Y:S02]  /*02c0*/  ISETP.NE.AND P0, PT, R19, RZ, PT ;  /* 0x000000ff1300720c */ /* 0x000fe40003f05270 */
[----:B------:R-:W-:Y:S02]  /*02d0*/  IADD3 R3, PT, PT, R3, 0x10, RZ ;  /* 0x0000001003037810 */ /* 0x000fe40007ffe0ff */
[----:B------:R-:W-:Y:S02]  /*02e0*/  IADD3 R7, PT, PT, R7, 0x10, RZ ;  /* 0x0000001007077810 */ /* 0x000fe40007ffe0ff */
[----:B------:R-:W-:Y:S02]  /*02f0*/  IADD3 R4, PT, PT, R4, 0x10, RZ ;  /* 0x0000001004047810 */ /* 0x000fe40007ffe0ff */
[----:B------:R-:W-:Y:S01]  /*0300*/  LEA R17, R0, R17, 0x4 ;  /* 0x0000001100117211 */ /* 0x000fe200078e20ff */
[----:B--2---:R-:W-:Y:S04]  /*0310*/  STS [R21], R22 ;  /* 0x0000001615007388 */ /* 0x004fe80000000800 */
[----:B---3--:R-:W-:Y:S01]  /*0320*/  STS [R16], R27 ;  /* 0x0000001b10007388 */ /* 0x008fe20000000800 */
[----:B------:R-:W-:Y:S06]  /*0330*/  BAR.SYNC.DEFER_BLOCKING 0x0 ;  /* 0x0000000000007b1d */ /* 0x000fec0000010000 */
[----:B------:R-:W-:Y:S04]  /*0340*/  LDS R26, [R20] ;  /* 0x00000000141a7984 */ /* 0x000fe80000000800 */
[----:B------:R-:W0:Y:S04]  /*0350*/  LDS.128 R12, [R18] ;  /* 0x00000000120c7984 */ /* 0x000e280000000c00 */
[----:B------:R-:W1:Y:S04]  /*0360*/  LDS R29, [R20+0x40] ;  /* 0x00004000141d7984 */ /* 0x000e680000000800 */
[----:B------:R-:W2:Y:S04]  /*0370*/  LDS R25, [R20+0x80] ;  /* 0x0000800014197984 */ /* 0x000ea80000000800 */
[----:B------:R-:W3:Y:S04]  /*0380*/  LDS R24, [R20+0xc0] ;  /* 0x0000c00014187984 */ /* 0x000ee80000000800 */
[----:B------:R-:W-:Y:S04]  /*0390*/  LDS.128 R8, [R18+0x10] ;  /* 0x0000100012087984 */ /* 0x000fe80000000c00 */
[----:B------:R-:W-:Y:S04]  /*03a0*/  LDS R22, [R20+0x140] ;  /* 0x0001400014167984 */ /* 0x000fe80000000800 */
[----:B------:R-:W-:Y:S01]  /*03b0*/  LDS R27, [R20+0x200] ;  /* 0x00020000141b7984 */ /* 0x000fe20000000800 */
[----:B0-----:R-:W-:-:S03]  /*03c0*/  FFMA R12, R12, R26, R23 ;  /* 0x0000001a0c0c7223 */ /* 0x001fc60000000017 */
[----:B------:R-:W0:Y:S01]  /*03d0*/  LDS R23, [R20+0x100] ;  /* 0x0001000014177984 */ /* 0x000e220000000800 */
[----:B-1----:R-:W-:-:S03]  /*03e0*/  FFMA R12, R29, R13, R12 ;  /* 0x0000000d1d0c7223 */ /* 0x002fc6000000000c */
[----:B------:R-:W-:Y:S01]  /*03f0*/  LDS R26, [R20+0x1c0] ;  /* 0x0001c000141a7984 */ /* 0x000fe20000000800 */
[----:B--2---:R-:W-:-:S03]  /*0400*/  FFMA R13, R25, R14, R12 ;  /* 0x0000000e190d7223 */ /* 0x004fc6000000000c */
[----:B------:R-:W1:Y:S01]  /*0410*/  LDS R25, [R20+0x180] ;  /* 0x0001800014197984 */ /* 0x000e620000000800 */
[----:B---3--:R-:W-:-:S03]  /*0420*/  FFMA R13, R24, R15, R13 ;  /* 0x0000000f180d7223 */ /* 0x008fc6000000000d */
[----:B------:R-:W-:Y:S01]  /*0430*/  LDS R24, [R20+0x240] ;  /* 0x0002400014187984 */ /* 0x000fe20000000800 */
[----:B0-----:R-:W-:-:S03]  /*0440*/  FFMA R23, R8, R23, R13 ;  /* 0x0000001708177223 */ /* 0x001fc6000000000d */
[----:B------:R-:W0:Y:S01]  /*0450*/  LDS.128 R12, [R18+0x20] ;  /* 0x00002000120c7984 */ /* 0x000e220000000c00 */
[----:B------:R-:W-:-:S03]  /*0460*/  FFMA R22, R22, R9, R23 ;  /* 0x0000000916167223 */ /* 0x000fc60000000017 */
[----:B------:R-:W2:Y:S01]  /*0470*/  LDS R23, [R20+0x280] ;  /* 0x0002800014177984 */ /* 0x000ea20000000800 */
[----:B-1----:R-:W-:-:S03]  /*0480*/  FFMA R25, R25, R10, R22 ;  /* 0x0000000a19197223 */ /* 0x002fc60000000016 */
[----:B------:R-:W1:Y:S01]  /*0490*/  LDS R22, [R20+0x2c0] ;  /* 0x0002c00014167984 */ /* 0x000e620000000800 */
[----:B------:R-:W-:-:S03]  /*04a0*/  FFMA R11, R26, R11, R25 ;  /* 0x0000000b1a0b7223 */ /* 0x000fc60000000019 */
[----:B------:R-:W-:Y:S01]  /*04b0*/  LDS R25, [R20+0x300] ;  /* 0x0003000014197984 */ /* 0x000fe20000000800 */
[----:B0-----:R-:W-:-:S03]  /*04c0*/  FFMA R27, R12, R27, R11 ;  /* 0x0000001b0c1b7223 */ /* 0x001fc6000000000b */
[----:B------:R-:W0:Y:S01]  /*04d0*/  LDS.128 R8, [R18+0x30] ;  /* 0x0000300012087984 */ /* 0x000e220000000c00 */
[----:B------:R-:W-:-:S03]  /*04e0*/  FFMA R24, R24, R13, R27 ;  /* 0x0000000d18187223 */ /* 0x000fc6000000001b */
[----:B------:R-:W3:Y:S04]  /*04f0*/  LDS R27, [R20+0x340] ;  /* 0x00034000141b7984 */ /* 0x000ee80000000800 */
[----:B------:R-:W4:Y:S04]  /*0500*/  LDS R13, [R20+0x380] ;  /* 0x00038000140d7984 */ /* 0x000f280000000800 */
[----:B------:R-:W5:Y:S01]  /*0510*/  LDS R12, [R20+0x3c0] ;  /* 0x0003c000140c7984 */ /* 0x000f620000000800 */
[----:B--2---:R-:W-:-:S04]  /*0520*/  FFMA R23, R23, R14, R24 ;  /* 0x0000000e17177223 */ /* 0x004fc80000000018 */
[----:B-1----:R-:W-:-:S04]  /*0530*/  FFMA R15, R22, R15, R23 ;  /* 0x0000000f160f7223 */ /* 0x002fc80000000017 */
[----:B0-----:R-:W-:-:S04]  /*0540*/  FFMA R8, R8, R25, R15 ;  /* 0x0000001908087223 */ /* 0x001fc8000000000f */
[----:B---3--:R-:W-:-:S04]  /*0550*/  FFMA R8, R27, R9, R8 ;  /* 0x000000091b087223 */ /* 0x008fc80000000008 */
[----:B----4-:R-:W-:-:S04]  /*0560*/  FFMA R13, R13, R10, R8 ;  /* 0x0000000a0d0d7223 */ /* 0x010fc80000000008 */
[----:B-----5:R-:W-:Y:S01]  /*0570*/  FFMA R23, R12, R11, R13 ;  /* 0x0000000b0c177223 */ /* 0x020fe2000000000d */
[----:B------:R-:W-:Y:S06]  /*0580*/  BAR.SYNC.DEFER_BLOCKING 0x0 ;  /* 0x0000000000007b1d */ /* 0x000fec0000010000 */
[----:B------:R-:W-:Y:S05]  /*0590*/  @P0 BRA `(.L_x_13) ;  /* 0xfffffffc00100947 */ /* 0x000fea000383ffff */
.L_x_12:
[----:B------:R-:W-:-:S04]  /*05a0*/  VIMNMX R3, PT, PT, R5, R2, !PT ;  /* 0x0000000205037248 */ /* 0x000fc80007fe0100 */
[----:B------:R-:W-:-:S13]  /*05b0*/  ISETP.GE.AND P0, PT, R3, R0, PT ;  /* 0x000000000300720c */ /* 0x000fda0003f06270 */
[----:B------:R-:W-:Y:S05]  /*05c0*/  @P0 EXIT ;  /* 0x000000000000094d */ /* 0x000fea0003800000 */
[----:B------:R-:W0:Y:S01]  /*05d0*/  LDC.64 R6, c[0x0][0x398] ;  /* 0x0000e600ff067b82 */ /* 0x000e220000000a00 */
[----:B------:R-:W-:-:S04]  /*05e0*/  IMAD R3, R5, R0, R2 ;  /* 0x0000000005037224 */ /* 0x000fc800078e0202 */
[----:B0-----:R-:W-:-:S05]  /*05f0*/  IMAD.WIDE.U32 R2, R3, 0x4, R6 ;  /* 0x0000000403027825 */ /* 0x001fca00078e0006 */
[----:B------:R-:W-:Y:S01]  /*0600*/  STG.E desc[UR8][R2.64], R23 ;  /* 0x0000001702007986 */ /* 0x000fe2000c101908 */
[----:B------:R-:W-:Y:S05]  /*0610*/  EXIT ;  /* 0x000000000000794d */ /* 0x000fea0003800000 */
.L_x_14:
        /* <DEDUP_REMOVED lines=14> */
.L_x_22:


//--------------------- .text._Z13kernel_matmuliPfS_S_ --------------------------
	.section	.text._Z13kernel_matmuliPfS_S_,"ax",@progbits
	.align	128
        .global         _Z13kernel_matmuliPfS_S_
        .type           _Z13kernel_matmuliPfS_S_,@function
        .size           _Z13kernel_matmuliPfS_S_,(.L_x_23 - _Z13kernel_matmuliPfS_S_)
        .other          _Z13kernel_matmuliPfS_S_,@"STO_CUDA_ENTRY STV_DEFAULT"
_Z13kernel_matmuliPfS_S_:
.text._Z13kernel_matmuliPfS_S_:
[----:B------:R-:W-:Y:S01]  /*0000*/  LDC R1, c[0x0][0x37c] ;  /* 0x0000df00ff017b82 */ /* 0x000fe20000000800 */
[----:B------:R-:W0:Y:S07]  /*0010*/  S2R R3, SR_TID.X ;  /* 0x0000000000037919 */ /* 0x000e2e0000002100 */
[----:B------:R-:W0:Y:S01]  /*0020*/  LDC R0, c[0x0][0x360] ;  /* 0x0000d800ff007b82 */ /* 0x000e220000000800 */
[----:B------:R-:W1:Y:S01]  /*0030*/  LDCU UR20, c[0x0][0x380] ;  /* 0x00007000ff1477ac */ /* 0x000e620008000800 */
[----:B------:R-:W2:Y:S06]  /*0040*/  S2R R2, SR_TID.Y ;  /* 0x0000000000027919 */ /* 0x000eac0000002200 */
[----:B------:R-:W0:Y:S08]  /*0050*/  S2UR UR4, SR_CTAID.X ;  /* 0x00000000000479c3 */ /* 0x000e300000002500 */
[----:B------:R-:W2:Y:S08]  /*0060*/  S2UR UR5, SR_CTAID.Y ;  /* 0x00000000000579c3 */ /* 0x000eb00000002600 */
[----:B------:R-:W2:Y:S01]  /*0070*/  LDC R13, c[0x0][0x364] ;  /* 0x0000d900ff0d7b82 */ /* 0x000ea20000000800 */
[----:B0-----:R-:W-:-:S02]  /*0080*/  IMAD R0, R0, UR4, R3 ;  /* 0x0000000400007c24 */ /* 0x001fc4000f8e0203 */
[----:B--2---:R-:W-:-:S05]  /*0090*/  IMAD R13, R13, UR5, R2 ;  /* 0x000000050d0d7c24 */ /* 0x004fca000f8e0202 */
[----:B------:R-:W-:-:S04]  /*00a0*/  VIMNMX R2, PT, PT, R0, R13, !PT ;  /* 0x0000000d00027248 */ /* 0x000fc80007fe0100 */
[----:B-1----:R-:W-:-:S13]  /*00b0*/  ISETP.GE.AND P0, PT, R2, UR20, PT ;  /* 0x0000001402007c0c */ /* 0x002fda000bf06270 */
[----:B------:R-:W-:Y:S05]  /*00c0*/  @P0 EXIT ;  /* 0x000000000000094d */ /* 0x000fea0003800000 */
[----:B------:R-:W-:Y:S01]  /*00d0*/  UISETP.GE.U32.AND UP0, UPT, UR20, 0x8, UPT ;  /* 0x000000081400788c */ /* 0x000fe2000bf06070 */
[----:B------:R-:W-:Y:S02]  /*00e0*/  HFMA2 R12, -RZ, RZ, 0, 0 ;  /* 0x00000000ff0c7431 */ /* 0x000fe400000001ff */
[----:B------:R-:W-:Y:S01]  /*00f0*/  IMAD R13, R13, UR20, RZ ;  /* 0x000000140d0d7c24 */ /* 0x000fe2000f8e02ff */
[----:B------:R-:W-:Y:S01]  /*0100*/  UMOV UR4, URZ ;  /* 0x000000ff00047c82 */ /* 0x000fe20008000000 */
[----:B------:R-:W0:Y:S04]  /*0110*/  LDCU.64 UR18, c[0x0][0x358] ;  /* 0x00006b00ff1277ac */ /* 0x000e280008000a00 */
[----:B------:R-:W-:Y:S05]  /*0120*/  BRA.U !UP0, `(.L_x_15) ;  /* 0x0000000508007547 */ /* 0x000fea000b800000 */
[----:B------:R-:W1:Y:S01]  /*0130*/  LDC.64 R2, c[0x0][0x388] ;  /* 0x0000e200ff027b82 */ /* 0x000e620000000a00 */
[----:B------:R-:W2:Y:S01]  /*0140*/  LDCU.64 UR22, c[0x0][0x390] ;  /* 0x00007200ff1677ac */ /* 0x000ea20008000a00 */
[----:B------:R-:W-:Y:S02]  /*0150*/  MOV R12, RZ ;  /* 0x000000ff000c7202 */ /* 0x000fe40000000f00 */
[----:B------:R-:W-:Y:S01]  /*0160*/  MOV R14, R0 ;  /* 0x00000000000e7202 */ /* 0x000fe20000000f00 */
[----:B------:R-:W-:-:S04]  /*0170*/  ULOP3.LUT UR4, UR20, 0x7ffffff8, URZ, 0xc0, !UPT ;  /* 0x7ffffff814047892 */ /* 0x000fc8000f8ec0ff */
[----:B------:R-:W-:Y:S02]  /*0180*/  UIADD3 UR5, UPT, UPT, -UR4, URZ, URZ ;  /* 0x000000ff04057290 */ /* 0x000fe4000fffe1ff */
[----:B--2---:R-:W-:Y:S02]  /*0190*/  UIMAD.WIDE UR6, UR20, 0x8, UR22 ;  /* 0x00000008140678a5 */ /* 0x004fe4000f8e0216 */
[----:B------:R-:W-:Y:S02]  /*01a0*/  UIMAD.WIDE UR8, UR20, 0xc, UR22 ;  /* 0x0000000c140878a5 */ /* 0x000fe4000f8e0216 */
[----:B------:R-:W-:Y:S01]  /*01b0*/  UIMAD.WIDE UR10, UR20, 0x10, UR22 ;  /* 0x00000010140a78a5 */ /* 0x000fe2000f8e0216 */
[----:B-1----:R-:W-:Y:S01]  /*01c0*/  IMAD.WIDE.U32 R2, R13, 0x4, R2 ;  /* 0x000000040d027825 */ /* 0x002fe200078e0002 */
[----:B------:R-:W-:Y:S02]  /*01d0*/  UIMAD.WIDE UR12, UR20, 0x14, UR22 ;  /* 0x00000014140c78a5 */ /* 0x000fe4000f8e0216 */
[----:B------:R-:W-:Y:S01]  /*01e0*/  UIMAD.WIDE UR14, UR20, 0x18, UR22 ;  /* 0x00000018140e78a5 */ /* 0x000fe2000f8e0216 */
[----:B------:R-:W-:Y:S01]  /*01f0*/  IADD3 R2, P0, PT, R2, 0x10, RZ ;  /* 0x0000001002027810 */ /* 0x000fe20007f1e0ff */
[----:B------:R-:W-:-:S03]  /*0200*/  UIMAD.WIDE UR16, UR20, 0x1c, UR22 ;  /* 0x0000001c141078a5 */ /* 0x000fc6000f8e0216 */
[----:B------:R-:W-:-:S09]  /*0210*/  IADD3.X R3, PT, PT, RZ, R3, RZ, P0, !PT ;  /* 0x00000003ff037210 */ /* 0x000fd200007fe4ff */
.L_x_16:
[----:B------:R-:W-:Y:S01]  /*0220*/  UIMAD.WIDE UR24, UR20, 0x4, UR22 ;  /* 0x00000004141878a5 */ /* 0x000fe2000f8e0216 */
[----:B------:R-:W-:Y:S01]  /*0230*/  MOV R23, 0x4 ;  /* 0x0000000400177802 */ /* 0x000fe20000000f00 */
[----:B------:R-:W-:Y:S01]  /*0240*/  HFMA2 R25, -RZ, RZ, 0, 2.384185791015625e-07 ;  /* 0x00000004ff197431 */ /* 0x000fe200000001ff */
[----:B0-----:R-:W2:Y:S03]  /*0250*/  LDG.E R21, desc[UR18][R2.64+-0x10] ;  /* 0xfffff01202157981 */ /* 0x001ea6000c1e1900 */
[----:B------:R-:W-:Y:S01]  /*0260*/  IMAD.WIDE R22, R14, R23, UR22 ;  /* 0x000000160e167e25 */ /* 0x000fe2000f8e0217 */
[----:B------:R-:W-:Y:S01]  /*0270*/  MOV R8, UR24 ;  /* 0x0000001800087c02 */ /* 0x000fe20008000f00 */
[----:B------:R-:W3:Y:S01]  /*0280*/  LDG.E R19, desc[UR18][R2.64+-0xc] ;  /* 0xfffff41202137981 */ /* 0x000ee2000c1e1900 */
[----:B------:R-:W-:-:S03]  /*0290*/  MOV R9, UR25 ;  /* 0x0000001900097c02 */ /* 0x000fc60008000f00 */
[----:B------:R-:W2:Y:S01]  /*02a0*/  LDG.E R22, desc[UR18][R22.64] ;  /* 0x0000001216167981 */ /* 0x000ea2000c1e1900 */
[----:B------:R-:W-:Y:S02]  /*02b0*/  IMAD.MOV.U32 R11, RZ, RZ, 0x4 ;  /* 0x00000004ff0b7424 */ /* 0x000fe400078e00ff */
[----:B------:R-:W-:-:S04]  /*02c0*/  IMAD.WIDE R8, R14, 0x4, R8 ;  /* 0x000000040e087825 */ /* 0x000fc800078e0208 */
[----:B------:R-:W-:Y:S01]  /*02d0*/  HFMA2 R7, -RZ, RZ, 0, 2.384185791015625e-07 ;  /* 0x00000004ff077431 */ /* 0x000fe200000001ff */
[----:B------:R-:W-:Y:S01]  /*02e0*/  MOV R5, 0x4 ;  /* 0x0000000400057802 */ /* 0x000fe20000000f00 */
[----:B------:R-:W4:Y:S01]  /*02f0*/  LDG.E R17, desc[UR18][R2.64+-0x8] ;  /* 0xfffff81202117981 */ /* 0x000f22000c1e1900 */
[----:B------:R-:W-:-:S03]  /*0300*/  IMAD.WIDE R24, R14, R25, UR6 ;  /* 0x000000060e187e25 */ /* 0x000fc6000f8e0219 */
[----:B------:R0:W3:Y:S01]  /*0310*/  LDG.E R20, desc[UR18][R8.64] ;  /* 0x0000001208147981 */ /* 0x0000e2000c1e1900 */
[----:B------:R-:W-:-:S03]  /*0320*/  IMAD.WIDE R10, R14, R11, UR8 ;  /* 0x000000080e0a7e25 */ /* 0x000fc6000f8e020b */
[----:B------:R-:W4:Y:S01]  /*0330*/  LDG.E R18, desc[UR18][R24.64] ;  /* 0x0000001218127981 */ /* 0x000f22000c1e1900 */
[----:B------:R-:W-:-:S04]  /*0340*/  IMAD.WIDE R4, R14, R5, UR10 ;  /* 0x0000000a0e047e25 */ /* 0x000fc8000f8e0205 */
[----:B------:R-:W-:Y:S01]  /*0350*/  HFMA2 R27, -RZ, RZ, 0, 2.384185791015625e-07 ;  /* 0x00000004ff1b7431 */ /* 0x000fe200000001ff */
[----:B------:R1:W5:Y:S01]  /*0360*/  LDG.E R16, desc[UR18][R10.64] ;  /* 0x000000120a107981 */ /* 0x000362000c1e1900 */
[C---:B------:R-:W-:Y:S01]  /*0370*/  IMAD.WIDE R6, R14.reuse, R7, UR12 ;  /* 0x0000000c0e067e25 */ /* 0x040fe2000f8e0207 */
[----:B0-----:R-:W-:Y:S02]  /*0380*/  MOV R9, 0x4 ;  /* 0x0000000400097802 */ /* 0x001fe40000000f00 */
[----:B------:R-:W5:Y:S04]  /*0390*/  LDG.E R15, desc[UR18][R2.64+-0x4] ;  /* 0xfffffc12020f7981 */ /* 0x000f68000c1e1900 */
[----:B------:R0:W5:Y:S01]  /*03a0*/  LDG.E R4, desc[UR18][R4.64] ;  /* 0x0000001204047981 */ /* 0x000162000c1e1900 */
[----:B------:R-:W-:-:S03]  /*03b0*/  IMAD.WIDE R8, R14, R9, UR14 ;  /* 0x0000000e0e087e25 */ /* 0x000fc6000f8e0209 */
[----:B------:R-:W5:Y:S01]  /*03c0*/  LDG.E R23, desc[UR18][R2.64] ;  /* 0x0000001202177981 */ /* 0x000f62000c1e1900 */
[----:B-1----:R-:W-:-:S03]  /*03d0*/  IMAD.WIDE R10, R14, R27, UR16 ;  /* 0x000000100e0a7e25 */ /* 0x002fc6000f8e021b */
[----:B------:R-:W5:Y:S04]  /*03e0*/  LDG.E R7, desc[UR18][R6.64] ;  /* 0x0000001206077981 */ /* 0x000f68000c1e1900 */
[----:B------:R-:W5:Y:S04]  /*03f0*/  LDG.E R24, desc[UR18][R2.64+0x4] ;  /* 0x0000041202187981 */ /* 0x000f68000c1e1900 */
[----:B------:R-:W5:Y:S04]  /*0400*/  LDG.E R8, desc[UR18][R8.64] ;  /* 0x0000001208087981 */ /* 0x000f68000c1e1900 */
[----:B------:R-:W5:Y:S04]  /*0410*/  LDG.E R25, desc[UR18][R2.64+0x8] ;  /* 0x0000081202197981 */ /* 0x000f68000c1e1900 */
[----:B------:R-:W5:Y:S04]  /*0420*/  LDG.E R10, desc[UR18][R10.64] ;  /* 0x000000120a0a7981 */ /* 0x000f68000c1e1900 */
[----:B------:R1:W5:Y:S01]  /*0430*/  LDG.E R27, desc[UR18][R2.64+0xc] ;  /* 0x00000c12021b7981 */ /* 0x000362000c1e1900 */
[----:B------:R-:W-:-:S04]  /*0440*/  UIADD3 UR5, UPT, UPT, UR5, 0x8, URZ ;  /* 0x0000000805057890 */ /* 0x000fc8000fffe0ff */
[----:B------:R-:W-:Y:S01]  /*0450*/  UISETP.NE.AND UP0, UPT, UR5, URZ, UPT ;  /* 0x000000ff0500728c */ /* 0x000fe2000bf05270 */
[----:B0-----:R-:W-:Y:S02]  /*0460*/  MOV R5, UR20 ;  /* 0x0000001400057c02 */ /* 0x001fe40008000f00 */
[----:B-1----:R-:W-:-:S03]  /*0470*/  IADD3 R2, P0, PT, R2, 0x20, RZ ;  /* 0x0000002002027810 */ /* 0x002fc60007f1e0ff */
[----:B------:R-:W-:Y:S01]  /*0480*/  IMAD R14, R5, 0x8, R14 ;  /* 0x00000008050e7824 */ /* 0x000fe200078e020e */
[----:B------:R-:W-:Y:S01]  /*0490*/  IADD3.X R3, PT, PT, RZ, R3, RZ, P0, !PT ;  /* 0x00000003ff037210 */ /* 0x000fe200007fe4ff */
[----:B--2---:R-:W-:-:S04]  /*04a0*/  FFMA R22, R21, R22, R12 ;  /* 0x0000001615167223 */ /* 0x004fc8000000000c */
[----:B---3--:R-:W-:-:S04]  /*04b0*/  FFMA R20, R19, R20, R22 ;  /* 0x0000001413147223 */ /* 0x008fc80000000016 */
[----:B----4-:R-:W-:-:S04]  /*04c0*/  FFMA R18, R17, R18, R20 ;  /* 0x0000001211127223 */ /* 0x010fc80000000014 */
[----:B-----5:R-:W-:-:S04]  /*04d0*/  FFMA R16, R15, R16, R18 ;  /* 0x000000100f107223 */ /* 0x020fc80000000012 */
[----:B------:R-:W-:-:S04]  /*04e0*/  FFMA R23, R23, R4, R16 ;  /* 0x0000000417177223 */ /* 0x000fc80000000010 */
[----:B------:R-:W-:-:S04]  /*04f0*/  FFMA R24, R24, R7, R23 ;  /* 0x0000000718187223 */ /* 0x000fc80000000017 */
[----:B------:R-:W-:-:S04]  /*0500*/  FFMA R8, R25, R8, R24 ;  /* 0x0000000819087223 */ /* 0x000fc80000000018 */
[----:B------:R-:W-:Y:S01]  /*0510*/  FFMA R12, R27, R10, R8 ;  /* 0x0000000a1b0c7223 */ /* 0x000fe20000000008 */
[----:B------:R-:W-:Y:S06]  /*0520*/  BRA.U UP0, `(.L_x_16) ;  /* 0xfffffffd003c7547 */ /* 0x000fec000b83ffff */
.L_x_15:
[----:B------:R-:W-:-:S04]  /*0530*/  ULOP3.LUT UR6, UR20, 0x7, URZ, 0xc0, !UPT ;  /* 0x0000000714067892 */ /* 0x000fc8000f8ec0ff */
[----:B------:R-:W-:-:S09]  /*0540*/  UISETP.NE.AND UP0, UPT, UR6, URZ, UPT ;  /* 0x000000ff0600728c */ /* 0x000fd2000bf05270 */
[----:B------:R-:W-:Y:S05]  /*0550*/  BRA.U !UP0, `(.L_x_17) ;  /* 0x0000000508407547 */ /* 0x000fea000b800000 */
[----:B------:R-:W-:Y:S02]  /*0560*/  UISETP.GE.U32.AND UP0, UPT, UR6, 0x4, UPT ;  /* 0x000000040600788c */ /* 0x000fe4000bf06070 */
[----:B------:R-:W-:-:S04]  /*0570*/  ULOP3.LUT UR5, UR20, 0x3, URZ, 0xc0, !UPT ;  /* 0x0000000314057892 */ /* 0x000fc8000f8ec0ff */
[----:B------:R-:W-:-:S03]  /*0580*/  UISETP.NE.AND UP1, UPT, UR5, URZ, UPT ;  /* 0x000000ff0500728c */ /* 0x000fc6000bf25270 */
[----:B------:R-:W-:Y:S08]  /*0590*/  BRA.U !UP0, `(.L_x_18) ;  /* 0x00000001087c7547 */ /* 0x000ff0000b800000 */
[----:B------:R-:W1:Y:S01]  /*05a0*/  LDC.64 R6, c[0x0][0x390] ;  /* 0x0000e400ff067b82 */ /* 0x000e620000000a00 */
[----:B------:R-:W2:Y:S01]  /*05b0*/  LDCU.64 UR6, c[0x0][0x388] ;  /* 0x00007100ff0677ac */ /* 0x000ea20008000a00 */
[----:B------:R-:W-:Y:S02]  /*05c0*/  MOV R9, UR4 ;  /* 0x0000000400097c02 */ /* 0x000fe40008000f00 */
[C---:B------:R-:W-:Y:S02]  /*05d0*/  IADD3 R3, PT, PT, R13.reuse, UR4, RZ ;  /* 0x000000040d037c10 */ /* 0x040fe4000fffe0ff */
[----:B------:R-:W-:Y:S01]  /*05e0*/  IADD3 R10, P0, PT, R13, UR4, RZ ;  /* 0x000000040d0a7c10 */ /* 0x000fe2000ff1e0ff */
[----:B------:R-:W-:Y:S01]  /*05f0*/  IMAD R9, R9, UR20, R0 ;  /* 0x0000001409097c24 */ /* 0x000fe2000f8e0200 */
[----:B------:R-:W3:Y:S01]  /*0600*/  LDC.64 R4, c[0x0][0x388] ;  /* 0x0000e200ff047b82 */ /* 0x000ee20000000a00 */
[----:B------:R-:W-:Y:S02]  /*0610*/  MOV R11, UR20 ;  /* 0x00000014000b7c02 */ /* 0x000fe40008000f00 */
[----:B------:R-:W-:Y:S01]  /*0620*/  MOV R15, UR20 ;  /* 0x00000014000f7c02 */ /* 0x000fe20008000f00 */
[----:B-1----:R-:W-:Y:S01]  /*0630*/  IMAD.WIDE R6, R9, 0x4, R6 ;  /* 0x0000000409067825 */ /* 0x002fe200078e0206 */
[----:B------:R-:W-:-:S05]  /*0640*/  MOV R9, UR20 ;  /* 0x0000001400097c02 */ /* 0x000fca0008000f00 */
[----:B------:R-:W-:Y:S02]  /*0650*/  IMAD.WIDE R8, R9, 0x4, R6 ;  /* 0x0000000409087825 */ /* 0x000fe400078e0206 */
[----:B0-----:R-:W4:Y:S02]  /*0660*/  LDG.E R6, desc[UR18][R6.64] ;  /* 0x0000001206067981 */ /* 0x001f24000c1e1900 */
[----:B---3--:R-:W-:Y:S01]  /*0670*/  IMAD.WIDE.U32 R4, R3, 0x4, R4 ;  /* 0x0000000403047825 */ /* 0x008fe200078e0004 */
[----:B------:R-:W-:Y:S01]  /*0680*/  IADD3.X R3, PT, PT, RZ, RZ, RZ, P0, !PT ;  /* 0x000000ffff037210 */ /* 0x000fe200007fe4ff */
[----:B------:R-:W3:Y:S01]  /*0690*/  LDG.E R17, desc[UR18][R8.64] ;  /* 0x0000001208117981 */ /* 0x000ee2000c1e1900 */
[----:B--2---:R-:W-:-:S03]  /*06a0*/  LEA R2, P0, R10, UR6, 0x2 ;  /* 0x000000060a027c11 */ /* 0x004fc6000f8010ff */
[----:B------:R-:W4:Y:S01]  /*06b0*/  LDG.E R5, desc[UR18][R4.64] ;  /* 0x0000001204057981 */ /* 0x000f22000c1e1900 */
[----:B------:R-:W-:Y:S01]  /*06c0*/  LEA.HI.X R3, R10, UR7, R3, 0x2, P0 ;  /* 0x000000070a037c11 */ /* 0x000fe200080f1403 */
[----:B------:R-:W-:-:S04]  /*06d0*/  IMAD.WIDE R10, R11, 0x4, R8 ;  /* 0x000000040b0a7825 */ /* 0x000fc800078e0208 */
[----:B------:R-:W3:Y:S01]  /*06e0*/  LDG.E R16, desc[UR18][R2.64+0x4] ;  /* 0x0000041202107981 */ /* 0x000ee2000c1e1900 */
[----:B------:R-:W-:-:S03]  /*06f0*/  IMAD.WIDE R14, R15, 0x4, R10 ;  /* 0x000000040f0e7825 */ /* 0x000fc600078e020a */
[----:B------:R-:W2:Y:S04]  /*0700*/  LDG.E R19, desc[UR18][R10.64] ;  /* 0x000000120a137981 */ /* 0x000ea8000c1e1900 */
[----:B------:R-:W2:Y:S04]  /*0710*/  LDG.E R18, desc[UR18][R2.64+0x8] ;  /* 0x0000081202127981 */ /* 0x000ea8000c1e1900 */
[----:B------:R-:W5:Y:S04]  /*0720*/  LDG.E R20, desc[UR18][R2.64+0xc] ;  /* 0x00000c1202147981 */ /* 0x000f68000c1e1900 */
[----:B------:R-:W5:Y:S01]  /*0730*/  LDG.E R14, desc[UR18][R14.64] ;  /* 0x000000120e0e7981 */ /* 0x000f62000c1e1900 */
[----:B------:R-:W-:Y:S01]  /*0740*/  UIADD3 UR4, UPT, UPT, UR4, 0x4, URZ ;  /* 0x0000000404047890 */ /* 0x000fe2000fffe0ff */
[----:B----4-:R-:W-:-:S04]  /*0750*/  FFMA R5, R5, R6, R12 ;  /* 0x0000000605057223 */ /* 0x010fc8000000000c */
[----:B---3--:R-:W-:-:S04]  /*0760*/  FFMA R5, R16, R17, R5 ;  /* 0x0000001110057223 */ /* 0x008fc80000000005 */
[----:B--2---:R-:W-:-:S04]  /*0770*/  FFMA R5, R18, R19, R5 ;  /* 0x0000001312057223 */ /* 0x004fc80000000005 */
[----:B-----5:R-:W-:-:S07]  /*0780*/  FFMA R12, R20, R14, R5 ;  /* 0x0000000e140c7223 */ /* 0x020fce0000000005 */
.L_x_18:
[----:B------:R-:W-:Y:S05]  /*0790*/  BRA.U !UP1, `(.L_x_17) ;  /* 0x0000000109b07547 */ /* 0x000fea000b800000 */
[----:B------:R-:W-:Y:S01]  /*07a0*/  UISETP.NE.AND UP0, UPT, UR5, 0x1, UPT ;  /* 0x000000010500788c */ /* 0x000fe2000bf05270 */
[----:B------:R-:W-:Y:S01]  /*07b0*/  MOV R7, UR4 ;  /* 0x0000000400077c02 */ /* 0x000fe20008000f00 */
[----:B------:R-:W-:Y:S02]  /*07c0*/  ULOP3.LUT UR5, UR20, 0x1, URZ, 0xc0, !UPT ;  /* 0x0000000114057892 */ /* 0x000fe4000f8ec0ff */
[----:B------:R-:W-:Y:S02]  /*07d0*/  IMAD.U32 R15, RZ, RZ, UR20 ;  /* 0x00000014ff0f7e24 */ /* 0x000fe4000f8e00ff */
[----:B------:R-:W-:Y:S01]  /*07e0*/  UISETP.NE.U32.AND UP1, UPT, UR5, 0x1, UPT ;  /* 0x000000010500788c */ /* 0x000fe2000bf25070 */
[----:B------:R-:W-:-:S04]  /*07f0*/  PLOP3.LUT P1, PT, PT, PT, UP0, 0x80, 0x8 ;  /* 0x000000000008781c */ /* 0x000fc80003f2f008 */
[----:B------:R-:W1:Y:S01]  /*0800*/  @UP0 LDCU.64 UR6, c[0x0][0x388] ;  /* 0x00007100ff0607ac */ /* 0x000e620008000a00 */
[----:B------:R-:W-:Y:S01]  /*0810*/  PLOP3.LUT P0, PT, PT, PT, UP1, 0x80, 0x8 ;  /* 0x000000000008781c */ /* 0x000fe20003f0f018 */
[----:B------:R-:W2:Y:S01]  /*0820*/  @UP0 LDCU.64 UR8, c[0x0][0x390] ;  /* 0x00007200ff0807ac */ /* 0x000ea20008000a00 */
[----:B------:R-:W3:Y:S06]  /*0830*/  @UP0 LDCU.64 UR10, c[0x0][0x388] ;  /* 0x00007100ff0a07ac */ /* 0x000eec0008000a00 */
[C---:B------:R-:W-:Y:S01]  /*0840*/  @P1 VIADD R3, R13.reuse, UR4 ;  /* 0x000000040d031c36 */ /* 0x040fe20008000000 */
[----:B------:R-:W-:Y:S01]  /*0850*/  @P1 IADD3 R6, P2, PT, R13, UR4, RZ ;  /* 0x000000040d061c10 */ /* 0x000fe2000ff5e0ff */
[----:B------:R-:W4:Y:S01]  /*0860*/  @!UP1 LDCU.64 UR12, c[0x0][0x388] ;  /* 0x00007100ff0c97ac */ /* 0x000f220008000a00 */
[----:B------:R-:W-:Y:S01]  /*0870*/  @UP0 UIADD3 UR4, UPT, UPT, UR4, 0x2, URZ ;  /* 0x0000000204040890 */ /* 0x000fe2000fffe0ff */
[----:B-1----:R-:W-:-:S02]  /*0880*/  MOV R10, UR6 ;  /* 0x00000006000a7c02 */ /* 0x002fc40008000f00 */
[----:B------:R-:W-:Y:S01]  /*0890*/  MOV R11, UR7 ;  /* 0x00000007000b7c02 */ /* 0x000fe20008000f00 */
[----:B------:R-:W1:Y:S01]  /*08a0*/  @!UP1 LDCU.64 UR6, c[0x0][0x390] ;  /* 0x00007200ff0697ac */ /* 0x000e620008000a00 */
[----:B--2---:R-:W-:Y:S02]  /*08b0*/  MOV R4, UR8 ;  /* 0x0000000800047c02 */ /* 0x004fe40008000f00 */
[----:B------:R-:W-:Y:S01]  /*08c0*/  MOV R5, UR9 ;  /* 0x0000000900057c02 */ /* 0x000fe20008000f00 */
[----:B------:R-:W-:-:S04]  /*08d0*/  @P1 IMAD.WIDE.U32 R10, R3, 0x4, R10 ;  /* 0x00000004030a1825 */ /* 0x000fc800078e000a */
[----:B------:R-:W-:Y:S01]  /*08e0*/  @P1 IMAD R3, R7, UR20, R0 ;  /* 0x0000001407031c24 */ /* 0x000fe2000f8e0200 */
[----:B------:R-:W-:Y:S01]  /*08f0*/  @P1 IADD3.X R7, PT, PT, RZ, RZ, RZ, P2, !PT ;  /* 0x000000ffff071210 */ /* 0x000fe200017fe4ff */
[----:B0-----:R-:W2:Y:S01]  /*0900*/  @P1 LDG.E R11, desc[UR18][R10.64] ;  /* 0x000000120a0b1981 */ /* 0x001ea2000c1e1900 */
[C---:B---3--:R-:W-:Y:S01]  /*0910*/  @P1 LEA R2, P2, R6.reuse, UR10, 0x2 ;  /* 0x0000000a06021c11 */ /* 0x048fe2000f8410ff */
[----:B------:R-:W-:Y:S01]  /*0920*/  @P1 IMAD.WIDE R4, R3, 0x4, R4 ;  /* 0x0000000403041825 */ /* 0x000fe200078e0204 */
[----:B------:R-:W-:Y:S02]  /*0930*/  MOV R19, UR4 ;  /* 0x0000000400137c02 */ /* 0x000fe40008000f00 */
[----:B------:R-:W-:Y:S02]  /*0940*/  @P1 LEA.HI.X R3, R6, UR11, R7, 0x2, P2 ;  /* 0x0000000b06031c11 */ /* 0x000fe400090f1407 */
[----:B----4-:R-:W-:Y:S01]  /*0950*/  MOV R6, UR12 ;  /* 0x0000000c00067c02 */ /* 0x010fe20008000f00 */
[----:B------:R-:W-:Y:S01]  /*0960*/  @P1 IMAD.WIDE R14, R15, 0x4, R4 ;  /* 0x000000040f0e1825 */ /* 0x000fe200078e0204 */
[----:B------:R-:W-:Y:S01]  /*0970*/  MOV R7, UR13 ;  /* 0x0000000d00077c02 */ /* 0x000fe20008000f00 */
[----:B------:R-:W2:Y:S01]  /*0980*/  @P1 LDG.E R4, desc[UR18][R4.64] ;  /* 0x0000001204041981 */ /* 0x000ea2000c1e1900 */
[----:B------:R-:W-:Y:S01]  /*0990*/  @!P0 IADD3 R17, PT, PT, R13, UR4, RZ ;  /* 0x000000040d118c10 */ /* 0x000fe2000fffe0ff */
[----:B------:R-:W-:Y:S01]  /*09a0*/  @!P0 IMAD R19, R19, UR20, R0 ;  /* 0x0000001413138c24 */ /* 0x000fe2000f8e0200 */
[----:B-1----:R-:W-:Y:S01]  /*09b0*/  MOV R8, UR6 ;  /* 0x0000000600087c02 */ /* 0x002fe20008000f00 */
[----:B------:R-:W3:Y:S01]  /*09c0*/  @P1 LDG.E R14, desc[UR18][R14.64] ;  /* 0x000000120e0e1981 */ /* 0x000ee2000c1e1900 */
[----:B------:R-:W-:Y:S01]  /*09d0*/  MOV R9, UR7 ;  /* 0x0000000700097c02 */ /* 0x000fe20008000f00 */
[----:B------:R-:W-:-:S02]  /*09e0*/  @!P0 IMAD.WIDE.U32 R6, R17, 0x4, R6 ;  /* 0x0000000411068825 */ /* 0x000fc400078e0006 */
[----:B------:R-:W3:Y:S02]  /*09f0*/  @P1 LDG.E R2, desc[UR18][R2.64+0x4] ;  /* 0x0000041202021981 */ /* 0x000ee4000c1e1900 */
[----:B------:R-:W-:Y:S02]  /*0a00*/  @!P0 IMAD.WIDE R8, R19, 0x4, R8 ;  /* 0x0000000413088825 */ /* 0x000fe400078e0208 */
[----:B------:R-:W4:Y:S04]  /*0a10*/  @!P0 LDG.E R7, desc[UR18][R6.64] ;  /* 0x0000001206078981 */ /* 0x000f28000c1e1900 */
[----:B------:R-:W4:Y:S01]  /*0a20*/  @!P0 LDG.E R8, desc[UR18][R8.64] ;  /* 0x0000001208088981 */ /* 0x000f22000c1e1900 */
[----:B--2---:R-:W-:-:S04]  /*0a30*/  @P1 FFMA R11, R11, R4, R12 ;  /* 0x000000040b0b1223 */ /* 0x004fc8000000000c */
[----:B---3--:R-:W-:-:S04]  /*0a40*/  @P1 FFMA R12, R2, R14, R11 ;  /* 0x0000000e020c1223 */ /* 0x008fc8000000000b */
[----:B----4-:R-:W-:-:S07]  /*0a50*/  @!P0 FFMA R12, R7, R8, R12 ;  /* 0x00000008070c8223 */ /* 0x010fce000000000c */
.L_x_17:
[----:B------:R-:W1:Y:S01]  /*0a60*/  LDC.64 R2, c[0x0][0x398] ;  /* 0x0000e600ff027b82 */ /* 0x000e620000000a00 */
[----:B------:R-:W-:-:S05]  /*0a70*/  IADD3 R13, PT, PT, R0, R13, RZ ;  /* 0x0000000d000d7210 */ /* 0x000fca0007ffe0ff */
[----:B-1----:R-:W-:-:S05]  /*0a80*/  IMAD.WIDE R2, R13, 0x4, R2 ;  /* 0x000000040d027825 */ /* 0x002fca00078e0202 */
[----:B0-----:R-:W-:Y:S01]  /*0a90*/  STG.E desc[UR18][R2.64], R12 ;  /* 0x0000000c02007986 */ /* 0x001fe2000c101912 */
[----:B------:R-:W-:Y:S05]  /*0aa0*/  EXIT ;  /* 0x000000000000794d */ /* 0x000fea0003800000 */
.L_x_19:
        /* <DEDUP_REMOVED lines=13> */
.L_x_23:


//--------------------- .nv.shared.reserved.0     --------------------------
	.section	.nv.shared.reserved.0,"aw",@nobits
	.weak		__nv_reservedSMEM_offset_0_alias
	.size		__nv_reservedSMEM_offset_0_alias, 0, 64
	.other		__nv_reservedSMEM_offset_0_alias,@"STO_CUDA_RESERVED_SHARED STV_DEFAULT"
__nv_reservedSMEM_offset_0_alias:
	.zero		0
	.zero		64


//--------------------- .nv.shared._Z19kernel_matmul_tilediPfS_S_ --------------------------
	.section	.nv.shared._Z19kernel_matmul_tilediPfS_S_,"aw",@nobits
	.sectionflags	@""
	.align	4
.nv.shared._Z19kernel_matmul_tilediPfS_S_:
	.zero		3072


//--------------------- .nv.constant0._Z18kernel_matmul_wmmaP6__halfS0_Pfi --------------------------
	.section	.nv.constant0._Z18kernel_matmul_wmmaP6__halfS0_Pfi,"a",@progbits
	.sectionflags	@""
	.align	4
.nv.constant0._Z18kernel_matmul_wmmaP6__halfS0_Pfi:
	.zero		924


//--------------------- .nv.constant0._Z20float_to_half_kernelPfP6__halfi --------------------------
	.section	.nv.constant0._Z20float_to_half_kernelPfP6__halfi,"a",@progbits
	.sectionflags	@""
	.align	4
.nv.constant0._Z20float_to_half_kernelPfP6__halfi:
	.zero		916


//--------------------- .nv.constant0._Z19kernel_matmul_tilediPfS_S_ --------------------------
	.section	.nv.constant0._Z19kernel_matmul_tilediPfS_S_,"a",@progbits
	.sectionflags	@""
	.align	4
.nv.constant0._Z19kernel_matmul_tilediPfS_S_:
	.zero		928


//--------------------- .nv.constant0._Z13kernel_matmuliPfS_S_ --------------------------
	.section	.nv.constant0._Z13kernel_matmuliPfS_S_,"a",@progbits
	.sectionflags	@""
	.align	4
.nv.constant0._Z13kernel_matmuliPfS_S_:
	.zero		928


//--------------------- SYMBOLS --------------------------

	.type		.nv.reservedSmem.offset0,@object
	.size		.nv.reservedSmem.offset0,0x4
	.type		.nv.reservedSmem.cap,@object
	.size		.nv.reservedSmem.cap,0x4
